	.target	sm_90a

	.elftype	@"ET_EXEC"


//--------------------- .note.nv.tkinfo           --------------------------
	.section	.note.nv.tkinfo,"",@"SHT_NOTE"
	.sectionflags	@"SHF_NOTE_NV_TKINFO"
	.tkinfo
        /*0018*/ 	.word	0x00000002
        /*0030*/ 	.string	""
        /*0030*/ 	.string	"ptxas"
        /*0030*/ 	.string	"Cuda compilation tools, release 13.0, V13.0.88"
        /*0030*/ 	.string	"Build cuda_13.0.r13.0/compiler.36424714_0"
        /*0030*/ 	.string	"-arch sm_90a -m 64 "



//--------------------- .note.nv.cuinfo           --------------------------
	.section	.note.nv.cuinfo,"",@"SHT_NOTE"
	.sectionflags	@"SHF_NOTE_NV_CUINFO"
        /*0018*/ 	.short	0x0002
        /*001a*/ 	.short	0x005a
        /*001c*/ 	.short	0x0082
	.zero		2


//--------------------- .nv.info                  --------------------------
	.section	.nv.info,"",@"SHT_CUDA_INFO"
	.align	4


	//----- nvinfo : EIATTR_REGCOUNT
	.align		4
        /*0000*/ 	.byte	0x04, 0x2f
        /*0002*/ 	.short	(.L_15 - .L_14)
	.align		4
.L_14:
        /*0004*/ 	.word	index@(_ZN7cutlass13device_kernelINS_4gemm6kernel13GemmUniversalIN4cute5tupleIJiiiiEEENS1_10collective13CollectiveMmaINS1_34MainloopSm90TmaGmmaWarpSpecializedILi3ENS5_IJNS4_1CILi4EEENSA_ILi1EEESC_EEENS1_32KernelTmaWarpSpecializedPingpongEEENS5_IJNSA_ILi64EEESG_NSA_ILi128EEEEEEfNS5_IJlSC_lEEEfSJ_NS4_8TiledMMAINS4_8MMA_AtomIJNS4_4SM904GMMA29MMA_64x64x8_F32TF32TF32_SS_TNILNSN_7ScaleInE1ELSP_1EEEEEENS4_6LayoutINS5_IJSC_SC_SC_EEENS5_IJNSA_ILi0EEESU_SU_EEEEENS5_IJNS4_10UnderscoreESX_SX_EEEEENS4_13SM90_TMA_LOADENS4_14ComposedLayoutINS4_7SwizzleILi3ELi4ELi3EEENS4_18smem_ptr_flag_bitsILi32EEENSS_INS5_IJNSA_ILi8EEENSA_ILi32EEEEEENS5_IJS17_SC_EEEEEEEvNS4_8identityENS4_23SM90_TMA_LOAD_MULTICASTES1B_vS1C_EENS_8epilogue10collective6detail29Sm90TmaWarpSpecializedAdapterINS1G_15DefaultEpilogueIfSJ_SJ_NS1F_6thread17LinearCombinationIfLi1EffLNS1K_9ScaleType4KindE0ELNS_15FloatRoundStyleE2EfEENS1_15EpilogueDefaultEEEEEvvEEEEvNT_6ParamsE)
        /*0008*/ 	.word	0x000000a8


	//----- nvinfo : EIATTR_FRAME_SIZE
	.align		4
.L_15:
        /*000c*/ 	.byte	0x04, 0x11
        /*000e*/ 	.short	(.L_17 - .L_16)
	.align		4
.L_16:
        /*0010*/ 	.word	index@(_ZN7cutlass13device_kernelINS_4gemm6kernel13GemmUniversalIN4cute5tupleIJiiiiEEENS1_10collective13CollectiveMmaINS1_34MainloopSm90TmaGmmaWarpSpecializedILi3ENS5_IJNS4_1CILi4EEENSA_ILi1EEESC_EEENS1_32KernelTmaWarpSpecializedPingpongEEENS5_IJNSA_ILi64EEESG_NSA_ILi128EEEEEEfNS5_IJlSC_lEEEfSJ_NS4_8TiledMMAINS4_8MMA_AtomIJNS4_4SM904GMMA29MMA_64x64x8_F32TF32TF32_SS_TNILNSN_7ScaleInE1ELSP_1EEEEEENS4_6LayoutINS5_IJSC_SC_SC_EEENS5_IJNSA_ILi0EEESU_SU_EEEEENS5_IJNS4_10UnderscoreESX_SX_EEEEENS4_13SM90_TMA_LOADENS4_14ComposedLayoutINS4_7SwizzleILi3ELi4ELi3EEENS4_18smem_ptr_flag_bitsILi32EEENSS_INS5_IJNSA_ILi8EEENSA_ILi32EEEEEENS5_IJS17_SC_EEEEEEEvNS4_8identityENS4_23SM90_TMA_LOAD_MULTICASTES1B_vS1C_EENS_8epilogue10collective6detail29Sm90TmaWarpSpecializedAdapterINS1G_15DefaultEpilogueIfSJ_SJ_NS1F_6thread17LinearCombinationIfLi1EffLNS1K_9ScaleType4KindE0ELNS_15FloatRoundStyleE2EfEENS1_15EpilogueDefaultEEEEEvvEEEEvNT_6ParamsE)
        /*0014*/ 	.word	0x00000008


	//----- nvinfo : EIATTR_MIN_STACK_SIZE
	.align		4
.L_17:
        /*0018*/ 	.byte	0x04, 0x12
        /*001a*/ 	.short	(.L_19 - .L_18)
	.align		4
.L_18:
        /*001c*/ 	.word	index@(_ZN7cutlass13device_kernelINS_4gemm6kernel13GemmUniversalIN4cute5tupleIJiiiiEEENS1_10collective13CollectiveMmaINS1_34MainloopSm90TmaGmmaWarpSpecializedILi3ENS5_IJNS4_1CILi4EEENSA_ILi1EEESC_EEENS1_32KernelTmaWarpSpecializedPingpongEEENS5_IJNSA_ILi64EEESG_NSA_ILi128EEEEEEfNS5_IJlSC_lEEEfSJ_NS4_8TiledMMAINS4_8MMA_AtomIJNS4_4SM904GMMA29MMA_64x64x8_F32TF32TF32_SS_TNILNSN_7ScaleInE1ELSP_1EEEEEENS4_6LayoutINS5_IJSC_SC_SC_EEENS5_IJNSA_ILi0EEESU_SU_EEEEENS5_IJNS4_10UnderscoreESX_SX_EEEEENS4_13SM90_TMA_LOADENS4_14ComposedLayoutINS4_7SwizzleILi3ELi4ELi3EEENS4_18smem_ptr_flag_bitsILi32EEENSS_INS5_IJNSA_ILi8EEENSA_ILi32EEEEEENS5_IJS17_SC_EEEEEEEvNS4_8identityENS4_23SM90_TMA_LOAD_MULTICASTES1B_vS1C_EENS_8epilogue10collective6detail29Sm90TmaWarpSpecializedAdapterINS1G_15DefaultEpilogueIfSJ_SJ_NS1F_6thread17LinearCombinationIfLi1EffLNS1K_9ScaleType4KindE0ELNS_15FloatRoundStyleE2EfEENS1_15EpilogueDefaultEEEEEvvEEEEvNT_6ParamsE)
        /*0020*/ 	.word	0x00000008
.L_19:


//--------------------- .nv.compat                --------------------------
	.section	.nv.compat,"",@"SHT_CUDA_COMPAT_INFO"
	.align	4
        /*0000*/ 	.byte	0x02, 0x09, 0x01, 0x00, 0x02, 0x02, 0x04, 0x00, 0x02, 0x05, 0x05, 0x00, 0x03, 0x07, 0x01, 0x01
        /*0010*/ 	.byte	0x02, 0x03, 0x01, 0x00, 0x02, 0x06, 0x01, 0x00, 0x04, 0x0b, 0x08, 0x00, 0x00, 0x00, 0x00, 0x00
        /*0020*/ 	.byte	0x00, 0x00, 0x00, 0x00


//--------------------- .nv.info._ZN7cutlass13device_kernelINS_4gemm6kernel13GemmUniversalIN4cute5tupleIJiiiiEEENS1_10collective13CollectiveMmaINS1_34MainloopSm90TmaGmmaWarpSpecializedILi3ENS5_IJNS4_1CILi4EEENSA_ILi1EEESC_EEENS1_32KernelTmaWarpSpecializedPingpongEEENS5_IJNSA_ILi64EEESG_NSA_ILi128EEEEEEfNS5_IJlSC_lEEEfSJ_NS4_8TiledMMAINS4_8MMA_AtomIJNS4_4SM904GMMA29MMA_64x64x8_F32TF32TF32_SS_TNILNSN_7ScaleInE1ELSP_1EEEEEENS4_6LayoutINS5_IJSC_SC_SC_EEENS5_IJNSA_ILi0EEESU_SU_EEEEENS5_IJNS4_10UnderscoreESX_SX_EEEEENS4_13SM90_TMA_LOADENS4_14ComposedLayoutINS4_7SwizzleILi3ELi4ELi3EEENS4_18smem_ptr_flag_bitsILi32EEENSS_INS5_IJNSA_ILi8EEENSA_ILi32EEEEEENS5_IJS17_SC_EEEEEEEvNS4_8identityENS4_23SM90_TMA_LOAD_MULTICASTES1B_vS1C_EENS_8epilogue10collective6detail29Sm90TmaWarpSpecializedAdapterINS1G_15DefaultEpilogueIfSJ_SJ_NS1F_6thread17LinearCombinationIfLi1EffLNS1K_9ScaleType4KindE0ELNS_15FloatRoundStyleE2EfEENS1_15EpilogueDefaultEEEEEvvEEEEvNT_6ParamsE --------------------------
	.section	.nv.info._ZN7cutlass13device_kernelINS_4gemm6kernel13GemmUniversalIN4cute5tupleIJiiiiEEENS1_10collective13CollectiveMmaINS1_34MainloopSm90TmaGmmaWarpSpecializedILi3ENS5_IJNS4_1CILi4EEENSA_ILi1EEESC_EEENS1_32KernelTmaWarpSpecializedPingpongEEENS5_IJNSA_ILi64EEESG_NSA_ILi128EEEEEEfNS5_IJlSC_lEEEfSJ_NS4_8TiledMMAINS4_8MMA_AtomIJNS4_4SM904GMMA29MMA_64x64x8_F32TF32TF32_SS_TNILNSN_7ScaleInE1ELSP_1EEEEEENS4_6LayoutINS5_IJSC_SC_SC_EEENS5_IJNSA_ILi0EEESU_SU_EEEEENS5_IJNS4_10UnderscoreESX_SX_EEEEENS4_13SM90_TMA_LOADENS4_14ComposedLayoutINS4_7SwizzleILi3ELi4ELi3EEENS4_18smem_ptr_flag_bitsILi32EEENSS_INS5_IJNSA_ILi8EEENSA_ILi32EEEEEENS5_IJS17_SC_EEEEEEEvNS4_8identityENS4_23SM90_TMA_LOAD_MULTICASTES1B_vS1C_EENS_8epilogue10collective6detail29Sm90TmaWarpSpecializedAdapterINS1G_15DefaultEpilogueIfSJ_SJ_NS1F_6thread17LinearCombinationIfLi1EffLNS1K_9ScaleType4KindE0ELNS_15FloatRoundStyleE2EfEENS1_15EpilogueDefaultEEEEEvvEEEEvNT_6ParamsE,"",@"SHT_CUDA_INFO"
	.sectionflags	@""
	.align	4


	//----- nvinfo : EIATTR_CUDA_API_VERSION
	.align		4
        /*0000*/ 	.byte	0x04, 0x37
        /*0002*/ 	.short	(.L_21 - .L_20)
.L_20:
        /*0004*/ 	.word	0x00000082


	//----- nvinfo : EIATTR_KPARAM_INFO
	.align		4
.L_21:
        /*0008*/ 	.byte	0x04, 0x17
        /*000a*/ 	.short	(.L_23 - .L_22)
.L_22:
        /*000c*/ 	.word	0x00000000
        /*0010*/ 	.short	0x0000
        /*0012*/ 	.short	0x0070
        /*0014*/ 	.byte	0x00, 0xf0, 0x01, 0x10


	//----- nvinfo : EIATTR_SPARSE_MMA_MASK
	.align		4
.L_23:
        /*0018*/ 	.byte	0x03, 0x50
        /*001a*/ 	.short	0x0000


	//----- nvinfo : EIATTR_MAXREG_COUNT
	.align		4
        /*001c*/ 	.byte	0x03, 0x1b
        /*001e*/ 	.short	0x00a8


	//----- nvinfo : EIATTR_NUM_BARRIERS
	.align		4
        /*0020*/ 	.byte	0x02, 0x4c
        /*0022*/ 	.byte	0x01
	.zero		1


	//----- nvinfo : EIATTR_EXTERNS
	.align		4
        /*0024*/ 	.byte	0x04, 0x0f
        /*0026*/ 	.short	(.L_25 - .L_24)


	//   ....[0]....
	.align		4
.L_24:
        /*0028*/ 	.word	index@(__assertfail)


	//----- nvinfo : EIATTR_ANNOTATIONS
	.align		4
.L_25:
        /*002c*/ 	.byte	0x04, 0x55
        /*002e*/ 	.short	(.L_27 - .L_26)


	//   ....[0]....
.L_26:
        /*0030*/ 	.word	0x00000001
        /*0034*/ 	.byte	0xb0, 0x0d, 0x00, 0x00, 0x01, 0x00, 0x00, 0x00, 0x60, 0x14, 0x00, 0x00, 0x01, 0x00, 0x00, 0x00
        /*0044*/ 	.byte	0xc0, 0x49, 0x00, 0x00, 0x01, 0x00, 0x00, 0x00, 0x10, 0x58, 0x00, 0x00


	//----- nvinfo : EIATTR_MERCURY_ISA_VERSION
	.align		4
.L_27:
        /*0050*/ 	.byte	0x03, 0x5f
        /*0052*/ 	.short	0x0101


	//----- nvinfo : EIATTR_INT_WARP_WIDE_INSTR_OFFSETS
	.align		4
        /*0054*/ 	.byte	0x04, 0x31
        /*0056*/ 	.short	(.L_29 - .L_28)


	//   ....[0]....
.L_28:
        /*0058*/ 	.word	0x000004e0


	//   ....[1]....
        /*005c*/ 	.word	0x00000580


	//   ....[2]....
        /*0060*/ 	.word	0x000005a0


	//   ....[3]....
        /*0064*/ 	.word	0x000005b0


	//   ....[4]....
        /*0068*/ 	.word	0x00000600


	//   ....[5]....
        /*006c*/ 	.word	0x00000620


	//   ....[6]....
        /*0070*/ 	.word	0x00000770


	//   ....[7]....
        /*0074*/ 	.word	0x000007b0


	//   ....[8]....
        /*0078*/ 	.word	0x00002ba0


	//----- nvinfo : EIATTR_COOP_GROUP_MASK_REGIDS
	.align		4
.L_29:
        /*007c*/ 	.byte	0x04, 0x29
        /*007e*/ 	.short	(.L_31 - .L_30)


	//   ....[0]....
.L_30:
        /*0080*/ 	.word	0xffffffff


	//   ....[1]....
        /*0084*/ 	.word	0xffffffff


	//   ....[2]....
        /*0088*/ 	.word	0xffffffff


	//   ....[3]....
        /*008c*/ 	.word	0xffffffff


	//   ....[4]....
        /*0090*/ 	.word	0xffffffff


	//   ....[5]....
        /*0094*/ 	.word	0xffffffff


	//   ....[6]....
        /*0098*/ 	.word	0xffffffff


	//----- nvinfo : EIATTR_COOP_GROUP_INSTR_OFFSETS
	.align		4
.L_31:
        /*009c*/ 	.byte	0x04, 0x28
        /*009e*/ 	.short	(.L_33 - .L_32)


	//   ....[0]....
.L_32:
        /*00a0*/ 	.word	0x00000070


	//   ....[1]....
        /*00a4*/ 	.word	0x00000080


	//   ....[2]....
        /*00a8*/ 	.word	0x00000140


	//   ....[3]....
        /*00ac*/ 	.word	0x000002b0


	//   ....[4]....
        /*00b0*/ 	.word	0x000002f0


	//   ....[5]....
        /*00b4*/ 	.word	0x00000330


	//   ....[6]....
        /*00b8*/ 	.word	0x00000960


	//----- nvinfo : EIATTR_REG_RECONFIG
	.align		4
.L_33:
        /*00bc*/ 	.byte	0x01, 0x54
	.zero		2


	//----- nvinfo : EIATTR_SYSCALL_OFFSETS
	.align		4
        /*00c0*/ 	.byte	0x04, 0x46
        /*00c2*/ 	.short	(.L_35 - .L_34)


	//   ....[0]....
.L_34:
        /*00c4*/ 	.word	0x00001950


	//----- nvinfo : EIATTR_MBARRIER_INSTR_OFFSETS
	.align		4
.L_35:
        /*00c8*/ 	.byte	0x04, 0x39
        /*00ca*/ 	.short	(.L_37 - .L_36)


	//   ....[0]....
.L_36:
        /*00cc*/ 	.word	0x00000240
        /*00d0*/ 	.word	0x000000ff
        /*00d4*/ 	.word	0x00000000
        /*00d8*/ 	.short	0x0100
        /*00da*/ 	.byte	0x08
	.zero		1


	//   ....[1]....
        /*00dc*/ 	.word	0x00000250
        /*00e0*/ 	.word	0x000000ff
        /*00e4*/ 	.word	0x00000018
        /*00e8*/ 	.short	0x0100
        /*00ea*/ 	.byte	0x08
	.zero		1


	//   ....[2]....
        /*00ec*/ 	.word	0x00000260
        /*00f0*/ 	.word	0x000000ff
        /*00f4*/ 	.word	0x00000008
        /*00f8*/ 	.short	0x0100
        /*00fa*/ 	.byte	0x08
	.zero		1


	//   ....[3]....
        /*00fc*/ 	.word	0x00000270
        /*0100*/ 	.word	0x000000ff
        /*0104*/ 	.word	0x00000020
        /*0108*/ 	.short	0x0100
        /*010a*/ 	.byte	0x08
	.zero		1


	//   ....[4]....
        /*010c*/ 	.word	0x00000280
        /*0110*/ 	.word	0x000000ff
        /*0114*/ 	.word	0x00000010
        /*0118*/ 	.short	0x0100
        /*011a*/ 	.byte	0x08
	.zero		1


	//   ....[5]....
        /*011c*/ 	.word	0x00000290
        /*0120*/ 	.word	0x000000ff
        /*0124*/ 	.word	0x00000028
        /*0128*/ 	.short	0x0100
        /*012a*/ 	.byte	0x08
	.zero		1


	//   ....[6]....
        /*012c*/ 	.word	0x000007e0
        /*0130*/ 	.word	0x000000ff
        /*0134*/ 	.word	0x00000060
        /*0138*/ 	.short	0x0100
        /*013a*/ 	.byte	0x08
	.zero		1


	//   ....[7]....
        /*013c*/ 	.word	0x00000880
        /*0140*/ 	.word	0x000000ff
        /*0144*/ 	.word	0x00000068
        /*0148*/ 	.short	0x0100
        /*014a*/ 	.byte	0x08
	.zero		1


	//   ....[8]....
        /*014c*/ 	.word	0x000008e0
        /*0150*/ 	.word	0x000000ff
        /*0154*/ 	.word	0x00000040
        /*0158*/ 	.short	0x0100
        /*015a*/ 	.byte	0x09
	.zero		1


	//   ....[9]....
        /*015c*/ 	.word	0x000008f0
        /*0160*/ 	.word	0x000000ff
        /*0164*/ 	.word	0x00000048
        /*0168*/ 	.short	0x0100
        /*016a*/ 	.byte	0x09
	.zero		1


	//   ....[10]....
        /*016c*/ 	.word	0x00000900
        /*0170*/ 	.word	0x000000ff
        /*0174*/ 	.word	0x00000050
        /*0178*/ 	.short	0x0100
        /*017a*/ 	.byte	0x09
	.zero		1


	//   ....[11]....
        /*017c*/ 	.word	0x00000910
        /*0180*/ 	.word	0x000000ff
        /*0184*/ 	.word	0x00000058
        /*0188*/ 	.short	0x0100
        /*018a*/ 	.byte	0x09
	.zero		1


	//   ....[12]....
        /*018c*/ 	.word	0x00001810
        /*0190*/ 	.word	0x000000ff
        /*0194*/ 	.word	0xfffffff8
        /*0198*/ 	.short	0x010a
        /*019a*/ 	.byte	0x2b
	.zero		1


	//   ....[13]....
        /*019c*/ 	.word	0x000019d0
        /*01a0*/ 	.word	0x00000003
        /*01a4*/ 	.word	0x00000000
        /*01a8*/ 	.short	0x010a
        /*01aa*/ 	.byte	0x3f
	.zero		1


	//   ....[14]....
        /*01ac*/ 	.word	0x00001a10
        /*01b0*/ 	.word	0x00000003
        /*01b4*/ 	.word	0x00000000
        /*01b8*/ 	.short	0x010a
        /*01ba*/ 	.byte	0x3f
	.zero		1


	//   ....[15]....
        /*01bc*/ 	.word	0x00002250
        /*01c0*/ 	.word	0x000000ff
        /*01c4*/ 	.word	0x00000000
        /*01c8*/ 	.short	0x010a
        /*01ca*/ 	.byte	0x05
	.zero		1


	//   ....[16]....
        /*01cc*/ 	.word	0x00002290
        /*01d0*/ 	.word	0x000000ff
        /*01d4*/ 	.word	0x00000000
        /*01d8*/ 	.short	0x010a
        /*01da*/ 	.byte	0x05
	.zero		1


	//   ....[17]....
        /*01dc*/ 	.word	0x00002a30
        /*01e0*/ 	.word	0x00000005
        /*01e4*/ 	.word	0x00000000
        /*01e8*/ 	.short	0x0101
        /*01ea*/ 	.byte	0x3f
	.zero		1


	//   ....[18]....
        /*01ec*/ 	.word	0x00002b40
        /*01f0*/ 	.word	0x00000003
        /*01f4*/ 	.word	0x00000000
        /*01f8*/ 	.short	0x0101
        /*01fa*/ 	.byte	0x29
	.zero		1


	//   ....[19]....
        /*01fc*/ 	.word	0x00002c40
        /*0200*/ 	.word	0x00000003
        /*0204*/ 	.word	0x00000000
        /*0208*/ 	.short	0x0101
        /*020a*/ 	.byte	0x3f
	.zero		1


	//   ....[20]....
        /*020c*/ 	.word	0x00002cc0
        /*0210*/ 	.word	0x000000ff
        /*0214*/ 	.word	0x00000008
        /*0218*/ 	.short	0x010a
        /*021a*/ 	.byte	0x2b
	.zero		1


	//   ....[21]....
        /*021c*/ 	.word	0x00004a00
        /*0220*/ 	.word	0x00000000
        /*0224*/ 	.word	0x00000000
        /*0228*/ 	.short	0x0101
        /*022a*/ 	.byte	0x29
	.zero		1


	//   ....[22]....
        /*022c*/ 	.word	0x00005340
        /*0230*/ 	.word	0x0000000d
        /*0234*/ 	.word	0x00000018
        /*0238*/ 	.short	0x010a
        /*023a*/ 	.byte	0x3f
	.zero		1


	//   ....[23]....
        /*023c*/ 	.word	0x00005940
        /*0240*/ 	.word	0x00000006
        /*0244*/ 	.word	0x00000068
        /*0248*/ 	.short	0x0101
        /*024a*/ 	.byte	0x3f
	.zero		1


	//   ....[24]....
        /*024c*/ 	.word	0x00006070
        /*0250*/ 	.word	0x00000007
        /*0254*/ 	.word	0x00000000
        /*0258*/ 	.short	0x010a
        /*025a*/ 	.byte	0x3f
	.zero		1


	//   ....[25]....
        /*025c*/ 	.word	0x000060f0
        /*0260*/ 	.word	0x00000004
        /*0264*/ 	.word	0x00000000
        /*0268*/ 	.short	0x010a
        /*026a*/ 	.byte	0x3f
	.zero		1


	//   ....[26]....
        /*026c*/ 	.word	0x00006180
        /*0270*/ 	.word	0x00000005
        /*0274*/ 	.word	0x00000000
        /*0278*/ 	.short	0x010a
        /*027a*/ 	.byte	0x3f
	.zero		1


	//   ....[27]....
        /*027c*/ 	.word	0x000061f0
        /*0280*/ 	.word	0x00000003
        /*0284*/ 	.word	0xfffffff8
        /*0288*/ 	.short	0x010a
        /*028a*/ 	.byte	0x3f
	.zero		1


	//   ....[28]....
        /*028c*/ 	.word	0x00006240
        /*0290*/ 	.word	0x00000003
        /*0294*/ 	.word	0x00000000
        /*0298*/ 	.short	0x010a
        /*029a*/ 	.byte	0x3f
	.zero		1


	//   ....[29]....
        /*029c*/ 	.word	0x000062a0
        /*02a0*/ 	.word	0x00000005
        /*02a4*/ 	.word	0x00000000
        /*02a8*/ 	.short	0x010a
        /*02aa*/ 	.byte	0x3f
	.zero		1


	//   ....[30]....
        /*02ac*/ 	.word	0x00006300
        /*02b0*/ 	.word	0x00000003
        /*02b4*/ 	.word	0x00000008
        /*02b8*/ 	.short	0x010a
        /*02ba*/ 	.byte	0x3f
	.zero		1


	//   ....[31]....
        /*02bc*/ 	.word	0x000063d0
        /*02c0*/ 	.word	0x0000000d
        /*02c4*/ 	.word	0x00000018
        /*02c8*/ 	.short	0x010a
        /*02ca*/ 	.byte	0x3f
	.zero		1


	//   ....[32]....
        /*02cc*/ 	.word	0x000064a0
        /*02d0*/ 	.word	0x00000007
        /*02d4*/ 	.word	0x00000000
        /*02d8*/ 	.short	0x010a
        /*02da*/ 	.byte	0x3f
	.zero		1


	//   ....[33]....
        /*02dc*/ 	.word	0x000064f0
        /*02e0*/ 	.word	0x00000004
        /*02e4*/ 	.word	0x00000000
        /*02e8*/ 	.short	0x010a
        /*02ea*/ 	.byte	0x3f
	.zero		1


	//----- nvinfo : EIATTR_NUM_MBARRIERS
	.align		4
.L_37:
        /*02ec*/ 	.byte	0x03, 0x38
        /*02ee*/ 	.short	0x000c


	//----- nvinfo : EIATTR_EXIT_INSTR_OFFSETS
	.align		4
        /*02f0*/ 	.byte	0x04, 0x1c
        /*02f2*/ 	.short	(.L_39 - .L_38)


	//   ....[0]....
.L_38:
        /*02f4*/ 	.word	0x000013f0


	//   ....[1]....
        /*02f8*/ 	.word	0x00001450


	//   ....[2]....
        /*02fc*/ 	.word	0x00005020


	//   ....[3]....
        /*0300*/ 	.word	0x00005050


	//   ....[4]....
        /*0304*/ 	.word	0x000061d0


	//----- nvinfo : EIATTR_MAX_THREADS
	.align		4
.L_39:
        /*0308*/ 	.byte	0x04, 0x05
        /*030a*/ 	.short	(.L_41 - .L_40)
.L_40:
        /*030c*/ 	.word	0x00000180
        /*0310*/ 	.word	0x00000001
        /*0314*/ 	.word	0x00000001


	//----- nvinfo : EIATTR_CRS_STACK_SIZE
	.align		4
.L_41:
        /*0318*/ 	.byte	0x04, 0x1e
        /*031a*/ 	.short	(.L_43 - .L_42)
.L_42:
        /*031c*/ 	.word	0x00000000


	//----- nvinfo : EIATTR_CBANK_PARAM_SIZE
	.align		4
.L_43:
        /*0320*/ 	.byte	0x03, 0x19
        /*0322*/ 	.short	0x0470


	//----- nvinfo : EIATTR_PARAM_CBANK
	.align		4
        /*0324*/ 	.byte	0x04, 0x0a
        /*0326*/ 	.short	(.L_45 - .L_44)
	.align		4
.L_44:
        /*0328*/ 	.word	index@(.nv.constant0._ZN7cutlass13device_kernelINS_4gemm6kernel13GemmUniversalIN4cute5tupleIJiiiiEEENS1_10collective13CollectiveMmaINS1_34MainloopSm90TmaGmmaWarpSpecializedILi3ENS5_IJNS4_1CILi4EEENSA_ILi1EEESC_EEENS1_32KernelTmaWarpSpecializedPingpongEEENS5_IJNSA_ILi64EEESG_NSA_ILi128EEEEEEfNS5_IJlSC_lEEEfSJ_NS4_8TiledMMAINS4_8MMA_AtomIJNS4_4SM904GMMA29MMA_64x64x8_F32TF32TF32_SS_TNILNSN_7ScaleInE1ELSP_1EEEEEENS4_6LayoutINS5_IJSC_SC_SC_EEENS5_IJNSA_ILi0EEESU_SU_EEEEENS5_IJNS4_10UnderscoreESX_SX_EEEEENS4_13SM90_TMA_LOADENS4_14ComposedLayoutINS4_7SwizzleILi3ELi4ELi3EEENS4_18smem_ptr_flag_bitsILi32EEENSS_INS5_IJNSA_ILi8EEENSA_ILi32EEEEEENS5_IJS17_SC_EEEEEEEvNS4_8identityENS4_23SM90_TMA_LOAD_MULTICASTES1B_vS1C_EENS_8epilogue10collective6detail29Sm90TmaWarpSpecializedAdapterINS1G_15DefaultEpilogueIfSJ_SJ_NS1F_6thread17LinearCombinationIfLi1EffLNS1K_9ScaleType4KindE0ELNS_15FloatRoundStyleE2EfEENS1_15EpilogueDefaultEEEEEvvEEEEvNT_6ParamsE)
        /*032c*/ 	.short	0x0210
        /*032e*/ 	.short	0x0470


	//----- nvinfo : EIATTR_SW_WAR
	.align		4
.L_45:
        /*0330*/ 	.byte	0x04, 0x36
        /*0332*/ 	.short	(.L_47 - .L_46)
.L_46:
        /*0334*/ 	.word	0x00000008
.L_47:


//--------------------- .nv.callgraph             --------------------------
	.section	.nv.callgraph,"",@"SHT_CUDA_CALLGRAPH"
	.align	4
	.sectionentsize	8
	.align		4
        /*0000*/ 	.word	0x00000000
	.align		4
        /*0004*/ 	.word	0xffffffff
	.align		4
        /*0008*/ 	.word	index@(_ZN7cutlass13device_kernelINS_4gemm6kernel13GemmUniversalIN4cute5tupleIJiiiiEEENS1_10collective13CollectiveMmaINS1_34MainloopSm90TmaGmmaWarpSpecializedILi3ENS5_IJNS4_1CILi4EEENSA_ILi1EEESC_EEENS1_32KernelTmaWarpSpecializedPingpongEEENS5_IJNSA_ILi64EEESG_NSA_ILi128EEEEEEfNS5_IJlSC_lEEEfSJ_NS4_8TiledMMAINS4_8MMA_AtomIJNS4_4SM904GMMA29MMA_64x64x8_F32TF32TF32_SS_TNILNSN_7ScaleInE1ELSP_1EEEEEENS4_6LayoutINS5_IJSC_SC_SC_EEENS5_IJNSA_ILi0EEESU_SU_EEEEENS5_IJNS4_10UnderscoreESX_SX_EEEEENS4_13SM90_TMA_LOADENS4_14ComposedLayoutINS4_7SwizzleILi3ELi4ELi3EEENS4_18smem_ptr_flag_bitsILi32EEENSS_INS5_IJNSA_ILi8EEENSA_ILi32EEEEEENS5_IJS17_SC_EEEEEEEvNS4_8identityENS4_23SM90_TMA_LOAD_MULTICASTES1B_vS1C_EENS_8epilogue10collective6detail29Sm90TmaWarpSpecializedAdapterINS1G_15DefaultEpilogueIfSJ_SJ_NS1F_6thread17LinearCombinationIfLi1EffLNS1K_9ScaleType4KindE0ELNS_15FloatRoundStyleE2EfEENS1_15EpilogueDefaultEEEEEvvEEEEvNT_6ParamsE)
	.align		4
        /*000c*/ 	.word	index@(__assertfail)
	.align		4
        /*0010*/ 	.word	0x00000000
	.align		4
        /*0014*/ 	.word	0xfffffffe
	.align		4
        /*0018*/ 	.word	0x00000000
	.align		4
        /*001c*/ 	.word	0xfffffffd
	.align		4
        /*0020*/ 	.word	0x00000000
	.align		4
        /*0024*/ 	.word	0xfffffffc


//--------------------- .nv.constant4             --------------------------
	.section	.nv.constant4,"a",@progbits
	.align	8
	.align		8
.nv.constant4:
        /*0000*/ 	.dword	__assertfail
	.align		8
        /*0008*/ 	.dword	__unnamed_1
	.align		8
        /*0010*/ 	.dword	_ZN40_INTERNAL_7299b274_4_k_cu_e3a5e855_168144cuda3std3__45__cpo5beginE
	.align		8
        /*0018*/ 	.dword	_ZN40_INTERNAL_7299b274_4_k_cu_e3a5e855_168144cuda3std3__45__cpo3endE
	.align		8
        /*0020*/ 	.dword	_ZN40_INTERNAL_7299b274_4_k_cu_e3a5e855_168144cuda3std3__45__cpo6cbeginE
	.align		8
        /*0028*/ 	.dword	_ZN40_INTERNAL_7299b274_4_k_cu_e3a5e855_168144cuda3std3__45__cpo4cendE
	.align		8
        /*0030*/ 	.dword	_ZN40_INTERNAL_7299b274_4_k_cu_e3a5e855_168144cuda3std3__442_GLOBAL__N__7299b274_4_k_cu_e3a5e855_168146ignoreE
	.align		8
        /*0038*/ 	.dword	_ZN40_INTERNAL_7299b274_4_k_cu_e3a5e855_168144cuda3std3__419piecewise_constructE
	.align		8
        /*0040*/ 	.dword	_ZN40_INTERNAL_7299b274_4_k_cu_e3a5e855_168144cuda3std3__48in_placeE
	.align		8
        /*0048*/ 	.dword	_ZN40_INTERNAL_7299b274_4_k_cu_e3a5e855_168144cuda3std6ranges3__45__cpo4swapE
	.align		8
        /*0050*/ 	.dword	_ZN40_INTERNAL_7299b274_4_k_cu_e3a5e855_168144cuda3std6ranges3__45__cpo9iter_moveE
	.align		8
        /*0058*/ 	.dword	_ZN40_INTERNAL_7299b274_4_k_cu_e3a5e855_168144cute7productE
	.align		8
        /*0060*/ 	.dword	_ZN40_INTERNAL_7299b274_4_k_cu_e3a5e855_168144cute1_E
	.align		8
        /*0068*/ 	.dword	$str$22
	.align		8
        /*0070*/ 	.dword	$str$23


//--------------------- .text._ZN7cutlass13device_kernelINS_4gemm6kernel13GemmUniversalIN4cute5tupleIJiiiiEEENS1_10collective13CollectiveMmaINS1_34MainloopSm90TmaGmmaWarpSpecializedILi3ENS5_IJNS4_1CILi4EEENSA_ILi1EEESC_EEENS1_32KernelTmaWarpSpecializedPingpongEEENS5_IJNSA_ILi64EEESG_NSA_ILi128EEEEEEfNS5_IJlSC_lEEEfSJ_NS4_8TiledMMAINS4_8MMA_AtomIJNS4_4SM904GMMA29MMA_64x64x8_F32TF32TF32_SS_TNILNSN_7ScaleInE1ELSP_1EEEEEENS4_6LayoutINS5_IJSC_SC_SC_EEENS5_IJNSA_ILi0EEESU_SU_EEEEENS5_IJNS4_10UnderscoreESX_SX_EEEEENS4_13SM90_TMA_LOADENS4_14ComposedLayoutINS4_7SwizzleILi3ELi4ELi3EEENS4_18smem_ptr_flag_bitsILi32EEENSS_INS5_IJNSA_ILi8EEENSA_ILi32EEEEEENS5_IJS17_SC_EEEEEEEvNS4_8identityENS4_23SM90_TMA_LOAD_MULTICASTES1B_vS1C_EENS_8epilogue10collective6detail29Sm90TmaWarpSpecializedAdapterINS1G_15DefaultEpilogueIfSJ_SJ_NS1F_6thread17LinearCombinationIfLi1EffLNS1K_9ScaleType4KindE0ELNS_15FloatRoundStyleE2EfEENS1_15EpilogueDefaultEEEEEvvEEEEvNT_6ParamsE --------------------------
	.section	.text._ZN7cutlass13device_kernelINS_4gemm6kernel13GemmUniversalIN4cute5tupleIJiiiiEEENS1_10collective13CollectiveMmaINS1_34MainloopSm90TmaGmmaWarpSpecializedILi3ENS5_IJNS4_1CILi4EEENSA_ILi1EEESC_EEENS1_32KernelTmaWarpSpecializedPingpongEEENS5_IJNSA_ILi64EEESG_NSA_ILi128EEEEEEfNS5_IJlSC_lEEEfSJ_NS4_8TiledMMAINS4_8MMA_AtomIJNS4_4SM904GMMA29MMA_64x64x8_F32TF32TF32_SS_TNILNSN_7ScaleInE1ELSP_1EEEEEENS4_6LayoutINS5_IJSC_SC_SC_EEENS5_IJNSA_ILi0EEESU_SU_EEEEENS5_IJNS4_10UnderscoreESX_SX_EEEEENS4_13SM90_TMA_LOADENS4_14ComposedLayoutINS4_7SwizzleILi3ELi4ELi3EEENS4_18smem_ptr_flag_bitsILi32EEENSS_INS5_IJNSA_ILi8EEENSA_ILi32EEEEEENS5_IJS17_SC_EEEEEEEvNS4_8identityENS4_23SM90_TMA_LOAD_MULTICASTES1B_vS1C_EENS_8epilogue10collective6detail29Sm90TmaWarpSpecializedAdapterINS1G_15DefaultEpilogueIfSJ_SJ_NS1F_6thread17LinearCombinationIfLi1EffLNS1K_9ScaleType4KindE0ELNS_15FloatRoundStyleE2EfEENS1_15EpilogueDefaultEEEEEvvEEEEvNT_6ParamsE,"ax",@progbits
	.align	128
.text._ZN7cutlass13device_kernelINS_4gemm6kernel13GemmUniversalIN4cute5tupleIJiiiiEEENS1_10collective13CollectiveMmaINS1_34MainloopSm90TmaGmmaWarpSpecializedILi3ENS5_IJNS4_1CILi4EEENSA_ILi1EEESC_EEENS1_32KernelTmaWarpSpecializedPingpongEEENS5_IJNSA_ILi64EEESG_NSA_ILi128EEEEEEfNS5_IJlSC_lEEEfSJ_NS4_8TiledMMAINS4_8MMA_AtomIJNS4_4SM904GMMA29MMA_64x64x8_F32TF32TF32_SS_TNILNSN_7ScaleInE1ELSP_1EEEEEENS4_6LayoutINS5_IJSC_SC_SC_EEENS5_IJNSA_ILi0EEESU_SU_EEEEENS5_IJNS4_10UnderscoreESX_SX_EEEEENS4_13SM90_TMA_LOADENS4_14ComposedLayoutINS4_7SwizzleILi3ELi4ELi3EEENS4_18smem_ptr_flag_bitsILi32EEENSS_INS5_IJNSA_ILi8EEENSA_ILi32EEEEEENS5_IJS17_SC_EEEEEEEvNS4_8identityENS4_23SM90_TMA_LOAD_MULTICASTES1B_vS1C_EENS_8epilogue10collective6detail29Sm90TmaWarpSpecializedAdapterINS1G_15DefaultEpilogueIfSJ_SJ_NS1F_6thread17LinearCombinationIfLi1EffLNS1K_9ScaleType4KindE0ELNS_15FloatRoundStyleE2EfEENS1_15EpilogueDefaultEEEEEvvEEEEvNT_6ParamsE:
        .type           _ZN7cutlass13device_kernelINS_4gemm6kernel13GemmUniversalIN4cute5tupleIJiiiiEEENS1_10collective13CollectiveMmaINS1_34MainloopSm90TmaGmmaWarpSpecializedILi3ENS5_IJNS4_1CILi4EEENSA_ILi1EEESC_EEENS1_32KernelTmaWarpSpecializedPingpongEEENS5_IJNSA_ILi64EEESG_NSA_ILi128EEEEEEfNS5_IJlSC_lEEEfSJ_NS4_8TiledMMAINS4_8MMA_AtomIJNS4_4SM904GMMA29MMA_64x64x8_F32TF32TF32_SS_TNILNSN_7ScaleInE1ELSP_1EEEEEENS4_6LayoutINS5_IJSC_SC_SC_EEENS5_IJNSA_ILi0EEESU_SU_EEEEENS5_IJNS4_10UnderscoreESX_SX_EEEEENS4_13SM90_TMA_LOADENS4_14ComposedLayoutINS4_7SwizzleILi3ELi4ELi3EEENS4_18smem_ptr_flag_bitsILi32EEENSS_INS5_IJNSA_ILi8EEENSA_ILi32EEEEEENS5_IJS17_SC_EEEEEEEvNS4_8identityENS4_23SM90_TMA_LOAD_MULTICASTES1B_vS1C_EENS_8epilogue10collective6detail29Sm90TmaWarpSpecializedAdapterINS1G_15DefaultEpilogueIfSJ_SJ_NS1F_6thread17LinearCombinationIfLi1EffLNS1K_9ScaleType4KindE0ELNS_15FloatRoundStyleE2EfEENS1_15EpilogueDefaultEEEEEvvEEEEvNT_6ParamsE,@function
        .size           _ZN7cutlass13device_kernelINS_4gemm6kernel13GemmUniversalIN4cute5tupleIJiiiiEEENS1_10collective13CollectiveMmaINS1_34MainloopSm90TmaGmmaWarpSpecializedILi3ENS5_IJNS4_1CILi4EEENSA_ILi1EEESC_EEENS1_32KernelTmaWarpSpecializedPingpongEEENS5_IJNSA_ILi64EEESG_NSA_ILi128EEEEEEfNS5_IJlSC_lEEEfSJ_NS4_8TiledMMAINS4_8MMA_AtomIJNS4_4SM904GMMA29MMA_64x64x8_F32TF32TF32_SS_TNILNSN_7ScaleInE1ELSP_1EEEEEENS4_6LayoutINS5_IJSC_SC_SC_EEENS5_IJNSA_ILi0EEESU_SU_EEEEENS5_IJNS4_10UnderscoreESX_SX_EEEEENS4_13SM90_TMA_LOADENS4_14ComposedLayoutINS4_7SwizzleILi3ELi4ELi3EEENS4_18smem_ptr_flag_bitsILi32EEENSS_INS5_IJNSA_ILi8EEENSA_ILi32EEEEEENS5_IJS17_SC_EEEEEEEvNS4_8identityENS4_23SM90_TMA_LOAD_MULTICASTES1B_vS1C_EENS_8epilogue10collective6detail29Sm90TmaWarpSpecializedAdapterINS1G_15DefaultEpilogueIfSJ_SJ_NS1F_6thread17LinearCombinationIfLi1EffLNS1K_9ScaleType4KindE0ELNS_15FloatRoundStyleE2EfEENS1_15EpilogueDefaultEEEEEvvEEEEvNT_6ParamsE,(.L_x_135 - _ZN7cutlass13device_kernelINS_4gemm6kernel13GemmUniversalIN4cute5tupleIJiiiiEEENS1_10collective13CollectiveMmaINS1_34MainloopSm90TmaGmmaWarpSpecializedILi3ENS5_IJNS4_1CILi4EEENSA_ILi1EEESC_EEENS1_32KernelTmaWarpSpecializedPingpongEEENS5_IJNSA_ILi64EEESG_NSA_ILi128EEEEEEfNS5_IJlSC_lEEEfSJ_NS4_8TiledMMAINS4_8MMA_AtomIJNS4_4SM904GMMA29MMA_64x64x8_F32TF32TF32_SS_TNILNSN_7ScaleInE1ELSP_1EEEEEENS4_6LayoutINS5_IJSC_SC_SC_EEENS5_IJNSA_ILi0EEESU_SU_EEEEENS5_IJNS4_10UnderscoreESX_SX_EEEEENS4_13SM90_TMA_LOADENS4_14ComposedLayoutINS4_7SwizzleILi3ELi4ELi3EEENS4_18smem_ptr_flag_bitsILi32EEENSS_INS5_IJNSA_ILi8EEENSA_ILi32EEEEEENS5_IJS17_SC_EEEEEEEvNS4_8identityENS4_23SM90_TMA_LOAD_MULTICASTES1B_vS1C_EENS_8epilogue10collective6detail29Sm90TmaWarpSpecializedAdapterINS1G_15DefaultEpilogueIfSJ_SJ_NS1F_6thread17LinearCombinationIfLi1EffLNS1K_9ScaleType4KindE0ELNS_15FloatRoundStyleE2EfEENS1_15EpilogueDefaultEEEEEvvEEEEvNT_6ParamsE)
        .other          _ZN7cutlass13device_kernelINS_4gemm6kernel13GemmUniversalIN4cute5tupleIJiiiiEEENS1_10collective13CollectiveMmaINS1_34MainloopSm90TmaGmmaWarpSpecializedILi3ENS5_IJNS4_1CILi4EEENSA_ILi1EEESC_EEENS1_32KernelTmaWarpSpecializedPingpongEEENS5_IJNSA_ILi64EEESG_NSA_ILi128EEEEEEfNS5_IJlSC_lEEEfSJ_NS4_8TiledMMAINS4_8MMA_AtomIJNS4_4SM904GMMA29MMA_64x64x8_F32TF32TF32_SS_TNILNSN_7ScaleInE1ELSP_1EEEEEENS4_6LayoutINS5_IJSC_SC_SC_EEENS5_IJNSA_ILi0EEESU_SU_EEEEENS5_IJNS4_10UnderscoreESX_SX_EEEEENS4_13SM90_TMA_LOADENS4_14ComposedLayoutINS4_7SwizzleILi3ELi4ELi3EEENS4_18smem_ptr_flag_bitsILi32EEENSS_INS5_IJNSA_ILi8EEENSA_ILi32EEEEEENS5_IJS17_SC_EEEEEEEvNS4_8identityENS4_23SM90_TMA_LOAD_MULTICASTES1B_vS1C_EENS_8epilogue10collective6detail29Sm90TmaWarpSpecializedAdapterINS1G_15DefaultEpilogueIfSJ_SJ_NS1F_6thread17LinearCombinationIfLi1EffLNS1K_9ScaleType4KindE0ELNS_15FloatRoundStyleE2EfEENS1_15EpilogueDefaultEEEEEvvEEEEvNT_6ParamsE,@"STO_CUDA_ENTRY STV_DEFAULT"
_ZN7cutlass13device_kernelINS_4gemm6kernel13GemmUniversalIN4cute5tupleIJiiiiEEENS1_10collective13CollectiveMmaINS1_34MainloopSm90TmaGmmaWarpSpecializedILi3ENS5_IJNS4_1CILi4EEENSA_ILi1EEESC_EEENS1_32KernelTmaWarpSpecializedPingpongEEENS5_IJNSA_ILi64EEESG_NSA_ILi128EEEEEEfNS5_IJlSC_lEEEfSJ_NS4_8TiledMMAINS4_8MMA_AtomIJNS4_4SM904GMMA29MMA_64x64x8_F32TF32TF32_SS_TNILNSN_7ScaleInE1ELSP_1EEEEEENS4_6LayoutINS5_IJSC_SC_SC_EEENS5_IJNSA_ILi0EEESU_SU_EEEEENS5_IJNS4_10UnderscoreESX_SX_EEEEENS4_13SM90_TMA_LOADENS4_14ComposedLayoutINS4_7SwizzleILi3ELi4ELi3EEENS4_18smem_ptr_flag_bitsILi32EEENSS_INS5_IJNSA_ILi8EEENSA_ILi32EEEEEENS5_IJS17_SC_EEEEEEEvNS4_8identityENS4_23SM90_TMA_LOAD_MULTICASTES1B_vS1C_EENS_8epilogue10collective6detail29Sm90TmaWarpSpecializedAdapterINS1G_15DefaultEpilogueIfSJ_SJ_NS1F_6thread17LinearCombinationIfLi1EffLNS1K_9ScaleType4KindE0ELNS_15FloatRoundStyleE2EfEENS1_15EpilogueDefaultEEEEEvvEEEEvNT_6ParamsE:
[----:B------:R-:W0:Y:S02]  /*0000*/  LDC R1, c[0x0][0x28] ;  /* 0x00000a00ff017b82 */ /* 0x000e240000000800 */
[----:B0-----:R-:W-:Y:S01]  /*0010*/  VIADD R1, R1, 0xfffffff8 ;  /* 0xfffffff801017836 */ /* 0x001fe20000000000 */
[----:B------:R-:W0:Y:S01]  /*0020*/  S2R R4, SR_TID.X ;  /* 0x0000000000047919 */ /* 0x000e220000002100 */
[----:B------:R-:W-:Y:S01]  /*0030*/  ELECT P0, URZ, PT ;  /* 0x00000000003f782f */ /* 0x000fe20003800000 */
[----:B------:R-:W-:Y:S01]  /*0040*/  BSSY B0, `(.L_x_0) ;  /* 0x000000f000007945 */ /* 0x000fe20003800000 */
[--C-:B0-----:R-:W-:Y:S02]  /*0050*/  SHF.R.U32.HI R0, RZ, 0x5, R4.reuse ;  /* 0x00000005ff007819 */ /* 0x101fe40000011604 */
[----:B------:R-:W-:-:S03]  /*0060*/  SHF.R.U32.HI R7, RZ, 0x7, R4 ;  /* 0x00000007ff077819 */ /* 0x000fc60000011604 */
[----:B------:R-:W0:Y:S04]  /*0070*/  SHFL.IDX PT, R2, R0, RZ, 0x1f ;  /* 0x00001fff00027589 */ /* 0x000e2800000e0000 */
[----:B------:R1:W2:Y:S01]  /*0080*/  SHFL.IDX PT, R10, R7, RZ, 0x1f ;  /* 0x00001fff070a7589 */ /* 0x0002a200000e0000 */
[----:B0-----:R-:W-:-:S13]  /*0090*/  ISETP.NE.OR P0, PT, R2, RZ, !P0 ;  /* 0x000000ff0200720c */ /* 0x001fda0004705670 */
[----:B-12---:R-:W-:Y:S05]  /*00a0*/  @P0 BRA `(.L_x_1) ;  /* 0x0000000000200947 */ /* 0x006fea0003800000 */
[----:B------:R-:W-:Y:S02]  /*00b0*/  ULDC.64 UR4, c[0x0][0x198] ;  /* 0x0000660000047ab9 */ /* 0x000fe40000000a00 */
[----:B------:R-:W-:Y:S02]  /*00c0*/  UIADD3 UR6, UP0, UR4, 0xf0, URZ ;  /* 0x000000f004067890 */ /* 0x000fe4000ff1e03f */
[----:B------:R-:W-:Y:S02]  /*00d0*/  UIADD3 UR4, UP1, UR4, 0x1f0, URZ ;  /* 0x000001f004047890 */ /* 0x000fe4000ff3e03f */
[----:B------:R-:W-:Y:S02]  /*00e0*/  UIADD3.X UR7, URZ, UR5, URZ, UP0, !UPT ;  /* 0x000000053f077290 */ /* 0x000fe400087fe43f */
[----:B------:R-:W-:-:S07]  /*00f0*/  UIADD3.X UR5, URZ, UR5, URZ, UP1, !UPT ;  /* 0x000000053f057290 */ /* 0x000fce0008ffe43f */
[----:B------:R0:W-:Y:S02]  /*0100*/  UTMACCTL.PF [UR6] ;  /* 0x00000000060079b9 */ /* 0x0001e40008040000 */
[----:B------:R0:W-:Y:S02]  /*0110*/  UTMACCTL.PF [UR4] ;  /* 0x00000000040079b9 */ /* 0x0001e40008040000 */
[----:B0-----:R-:W-:Y:S01]  /*0120*/  NOP ;  /* 0x0000000000007918 */ /* 0x001fe20000000000 */
.L_x_1:
[----:B------:R-:W-:Y:S05]  /*0130*/  BSYNC B0 ;  /* 0x0000000000007941 */ /* 0x000fea0003800000 */
.L_x_0:
[----:B------:R-:W0:Y:S02]  /*0140*/  SHFL.IDX PT, R9, R0, RZ, 0x1f ;  /* 0x00001fff00097589 */ /* 0x000e2400000e0000 */
[----:B0-----:R-:W-:-:S13]  /*0150*/  ISETP.NE.AND P0, PT, R9, RZ, PT ;  /* 0x000000ff0900720c */ /* 0x001fda0003f05270 */
[----:B------:R-:W-:Y:S05]  /*0160*/  @P0 BRA `(.L_x_2) ;  /* 0x0000000000500947 */ /* 0x000fea0003800000 */
[----:B------:R-:W0:Y:S01]  /*0170*/  S2UR UR8, SR_CgaCtaId ;  /* 0x00000000000879c3 */ /* 0x000e220000008800 */
[----:B------:R-:W-:Y:S01]  /*0180*/  UMOV UR4, 0x400 ;  /* 0x0000040000047882 */ /* 0x000fe20000000000 */
[----:B------:R-:W-:Y:S01]  /*0190*/  UMOV UR5, 0x1 ;  /* 0x0000000100057882 */ /* 0x000fe20000000000 */
[----:B------:R-:W-:Y:S01]  /*01a0*/  UMOV UR6, 0x4 ;  /* 0x0000000400067882 */ /* 0x000fe20000000000 */
[----:B------:R-:W-:Y:S01]  /*01b0*/  ELECT P0, URZ, PT ;  /* 0x00000000003f782f */ /* 0x000fe20003800000 */
[----:B------:R-:W-:-:S04]  /*01c0*/  UIADD3 UR6, -UR6, 0x100000, URZ ;  /* 0x0010000006067890 */ /* 0x000fc8000fffe13f */
[----:B------:R-:W-:Y:S02]  /*01d0*/  USHF.L.U32 UR7, UR6, 0xb, URZ ;  /* 0x0000000b06077899 */ /* 0x000fe4000800063f */
[----:B------:R-:W-:Y:S02]  /*01e0*/  USHF.L.U32 UR6, UR6, 0x1, URZ ;  /* 0x0000000106067899 */ /* 0x000fe4000800063f */
[----:B0-----:R-:W-:Y:S02]  /*01f0*/  ULEA UR8, UR8, UR4, 0x18 ;  /* 0x0000000408087291 */ /* 0x001fe4000f8ec03f */
[----:B------:R-:W-:-:S04]  /*0200*/  UIADD3 UR4, -UR5, 0x100000, URZ ;  /* 0x0010000005047890 */ /* 0x000fc8000fffe13f */
[----:B------:R-:W-:Y:S02]  /*0210*/  USHF.L.U32 UR5, UR4, 0xb, URZ ;  /* 0x0000000b04057899 */ /* 0x000fe4000800063f */
[----:B------:R-:W-:Y:S01]  /*0220*/  USHF.L.U32 UR4, UR4, 0x1, URZ ;  /* 0x0000000104047899 */ /* 0x000fe2000800063f */
[----:B------:R-:W0:Y:S11]  /*0230*/  FENCE.VIEW.ASYNC.S ;  /* 0x00000000000073c6 */ /* 0x000e360000000000 */
[----:B0-----:R0:W1:Y:S01]  /*0240*/  SYNCS.EXCH.64 URZ, [UR8], UR4 ;  /* 0x00000004083f75b2 */ /* 0x0010620008000100 */
[----:B------:R0:W2:Y:S01]  /*0250*/  SYNCS.EXCH.64 URZ, [UR8+0x18], UR6 ;  /* 0x00001806083f75b2 */ /* 0x0000a20008000100 */
[----:B------:R0:W3:Y:S01]  /*0260*/  SYNCS.EXCH.64 URZ, [UR8+0x8], UR4 ;  /* 0x00000804083f75b2 */ /* 0x0000e20008000100 */
[----:B------:R0:W4:Y:S01]  /*0270*/  SYNCS.EXCH.64 URZ, [UR8+0x20], UR6 ;  /* 0x00002006083f75b2 */ /* 0x0001220008000100 */
[----:B------:R0:W0:Y:S01]  /*0280*/  SYNCS.EXCH.64 URZ, [UR8+0x10], UR4 ;  /* 0x00001004083f75b2 */ /* 0x0000220008000100 */
[----:B------:R0:W0:Y:S01]  /*0290*/  SYNCS.EXCH.64 URZ, [UR8+0x28], UR6 ;  /* 0x00002806083f75b2 */ /* 0x0000220008000100 */
[----:B------:R-:W-:Y:S01]  /*02a0*/  NOP ;  /* 0x0000000000007918 */ /* 0x000fe20000000000 */
.L_x_2:
[----:B------:R-:W5:Y:S01]  /*02b0*/  SHFL.IDX PT, R6, R0, RZ, 0x1f ;  /* 0x00001fff00067589 */ /* 0x000f6200000e0000 */
[----:B------:R-:W-:Y:S01]  /*02c0*/  SHF.R.S32.HI R3, RZ, 0x1f, R4 ;  /* 0x0000001fff037819 */ /* 0x000fe20000011404 */
[----:B------:R-:W1:Y:S01]  /*02d0*/  S2UR UR12, SR_CTAID.X ;  /* 0x00000000000c79c3 */ /* 0x000e620000002500 */
[----:B------:R-:W-:Y:S01]  /*02e0*/  ELECT P0, URZ, PT ;  /* 0x00000000003f782f */ /* 0x000fe20003800000 */
[----:B------:R0:W2:Y:S01]  /*02f0*/  SHFL.IDX PT, R13, R0, RZ, 0x1f ;  /* 0x00001fff000d7589 */ /* 0x0000a200000e0000 */
[----:B------:R-:W-:Y:S01]  /*0300*/  LEA.HI R3, R3, R4, RZ, 0x7 ;  /* 0x0000000403037211 */ /* 0x000fe200078f38ff */
[----:B0-----:R-:W-:Y:S01]  /*0310*/  ULDC UR4, c[0x0][0x150] ;  /* 0x0000540000047ab9 */ /* 0x001fe20000000800 */
[----:B------:R-:W-:Y:S01]  /*0320*/  ELECT P1, URZ, PT ;  /* 0x00000000003f782f */ /* 0x000fe20003820000 */
[----:B------:R-:W0:Y:S01]  /*0330*/  SHFL.IDX PT, R17, R7, RZ, 0x1f ;  /* 0x00001fff07117589 */ /* 0x000e2200000e0000 */
[----:B------:R-:W-:Y:S01]  /*0340*/  LOP3.LUT R3, R3, 0xffffff80, RZ, 0xc0, !PT ;  /* 0xffffff8003037812 */ /* 0x000fe200078ec0ff */
[----:B------:R-:W3:Y:S01]  /*0350*/  LDC R15, c[0x0][0x144] ;  /* 0x00005100ff0f7b82 */ /* 0x000ee20000000800 */
[----:B------:R-:W-:Y:S01]  /*0360*/  ULDC UR5, c[0x0][0x154] ;  /* 0x0000550000057ab9 */ /* 0x000fe20000000800 */
[----:B------:R-:W-:Y:S01]  /*0370*/  SHF.R.S32.HI R0, RZ, 0x1f, R9 ;  /* 0x0000001fff007819 */ /* 0x000fe20000011409 */
[----:B------:R-:W-:Y:S01]  /*0380*/  UMOV UR11, 0x80 ;  /* 0x00000080000b7882 */ /* 0x000fe20000000000 */
[----:B------:R-:W-:Y:S01]  /*0390*/  IMAD.IADD R5, R4, 0x1, -R3 ;  /* 0x0000000104057824 */ /* 0x000fe200078e0a03 */
[----:B------:R-:W-:Y:S01]  /*03a0*/  NOP ;  /* 0x0000000000007918 */ /* 0x000fe20000000000 */
[----:B------:R-:W-:Y:S01]  /*03b0*/  LEA.HI R0, R0, R9, RZ, 0x2 ;  /* 0x0000000900007211 */ /* 0x000fe200078f10ff */
[----:B------:R-:W-:Y:S01]  /*03c0*/  NOP ;  /* 0x0000000000007918 */ /* 0x000fe20000000000 */
[----:B------:R-:W4:Y:S01]  /*03d0*/  LDC R16, c[0x0][0x140] ;  /* 0x00005000ff107b82 */ /* 0x000f220000000800 */
[----:B------:R-:W-:Y:S01]  /*03e0*/  SHF.R.S32.HI R8, RZ, 0x1f, R5 ;  /* 0x0000001fff087819 */ /* 0x000fe20000011405 */
[----:B------:R-:W-:Y:S01]  /*03f0*/  VIADD R36, R10, 0xffffffff ;  /* 0xffffffff0a247836 */ /* 0x000fe20000000000 */
[----:B------:R-:W-:Y:S01]  /*0400*/  LOP3.LUT R0, R0, 0x3ffffffc, RZ, 0xc0, !PT ;  /* 0x3ffffffc00007812 */ /* 0x000fe200078ec0ff */
[----:B------:R-:W-:Y:S01]  /*0410*/  IMAD.MOV.U32 R57, RZ, RZ, 0x1 ;  /* 0x00000001ff397424 */ /* 0x000fe200078e00ff */
[----:B------:R-:W-:-:S02]  /*0420*/  LEA.HI R3, R8, R5, RZ, 0x3 ;  /* 0x0000000508037211 */ /* 0x000fc400078f18ff */
[----:B-----5:R-:W-:Y:S01]  /*0430*/  ISETP.NE.OR P0, PT, R6, RZ, !P0 ;  /* 0x000000ff0600720c */ /* 0x020fe20004705670 */
[----:B------:R-:W-:Y:S01]  /*0440*/  IMAD.IADD R9, R9, 0x1, -R0 ;  /* 0x0000000109097824 */ /* 0x000fe200078e0a00 */
[----:B------:R-:W5:Y:S01]  /*0450*/  S2R R6, SR_CTAID.Y ;  /* 0x0000000000067919 */ /* 0x000f620000002600 */
[--C-:B------:R-:W-:Y:S01]  /*0460*/  SHF.R.S32.HI R11, RZ, 0x3, R3.reuse ;  /* 0x00000003ff0b7819 */ /* 0x100fe20000011403 */
[----:B------:R-:W0:Y:S01]  /*0470*/  LDC R21, c[0x0][0x148] ;  /* 0x00005200ff157b82 */ /* 0x000e220000000800 */
[----:B------:R-:W-:Y:S02]  /*0480*/  SHF.R.S32.HI R12, RZ, 0x1f, R3 ;  /* 0x0000001fff0c7819 */ /* 0x000fe40000011403 */
[----:B-1----:R-:W-:Y:S02]  /*0490*/  I2FP.F32.U32 R3, UR12 ;  /* 0x0000000c00037c45 */ /* 0x002fe40008201000 */
[----:B------:R-:W-:Y:S02]  /*04a0*/  LEA.HI R12, R12, R11, RZ, 0x2 ;  /* 0x0000000b0c0c7211 */ /* 0x000fe400078f10ff */
[----:B--2---:R-:W-:Y:S01]  /*04b0*/  ISETP.NE.OR P1, PT, R13, RZ, !P1 ;  /* 0x000000ff0d00720c */ /* 0x004fe20004f25670 */
[----:B------:R-:W-:Y:S01]  /*04c0*/  FMUL R14, R3, UR4 ;  /* 0x00000004030e7c20 */ /* 0x000fe20008400000 */
[----:B------:R-:W-:Y:S01]  /*04d0*/  LOP3.LUT R12, R12, 0xfffffffc, RZ, 0xc0, !PT ;  /* 0xfffffffc0c0c7812 */ /* 0x000fe200078ec0ff */
[----:B------:R-:W-:Y:S01]  /*04e0*/  VOTEU.ALL UP2, P0 ;  /* 0x00000000003f7886 */ /* 0x000fe20000040000 */
[----:B------:R-:W-:Y:S01]  /*04f0*/  SHF.R.S32.HI R3, RZ, 0x1f, R2 ;  /* 0x0000001fff037819 */ /* 0x000fe20000011402 */
[----:B------:R-:W-:Y:S01]  /*0500*/  UMOV UR4, 0x20 ;  /* 0x0000002000047882 */ /* 0x000fe20000000000 */
[----:B----4-:R-:W-:Y:S01]  /*0510*/  ISETP.EQ.U32.AND P2, PT, R16, 0x1, PT ;  /* 0x000000011000780c */ /* 0x010fe20003f42070 */
[----:B------:R-:W-:Y:S01]  /*0520*/  IMAD.IADD R12, R11, 0x1, -R12 ;  /* 0x000000010b0c7824 */ /* 0x000fe200078e0a0c */
[----:B------:R-:W-:Y:S01]  /*0530*/  LEA.HI R3, R3, R2, RZ, 0x2 ;  /* 0x0000000203037211 */ /* 0x000fe200078f10ff */
[----:B------:R-:W1:Y:S01]  /*0540*/  F2I.U32.TRUNC.NTZ R14, R14 ;  /* 0x0000000e000e7305 */ /* 0x000e62000020f000 */
[----:B------:R-:W2:Y:S01]  /*0550*/  @!UP2 S2UR UR7, SR_CgaCtaId ;  /* 0x000000000007a9c3 */ /* 0x000ea20000008800 */
[----:B------:R-:W-:Y:S01]  /*0560*/  IMAD R12, R9, 0x4, R12 ;  /* 0x00000004090c7824 */ /* 0x000fe200078e020c */
[----:B------:R-:W-:Y:S01]  /*0570*/  LOP3.LUT R3, R3, 0xfffffffc, RZ, 0xc0, !PT ;  /* 0xfffffffc03037812 */ /* 0x000fe200078ec0ff */
[----:B------:R-:W-:Y:S01]  /*0580*/  VOTEU.ALL UP3, P1 ;  /* 0x00000000003f7886 */ /* 0x000fe20000860000 */
[----:B------:R-:W-:Y:S01]  /*0590*/  @!UP2 UMOV UR6, 0x400 ;  /* 0x000004000006a882 */ /* 0x000fe20000000000 */
[----:B------:R-:W-:Y:S01]  /*05a0*/  VOTEU.ALL UP4, P1 ;  /* 0x00000000003f7886 */ /* 0x000fe20000880000 */
[----:B------:R-:W-:Y:S01]  /*05b0*/  VOTEU.ALL UP5, P1 ;  /* 0x00000000003f7886 */ /* 0x000fe200008a0000 */
[----:B------:R-:W-:Y:S01]  /*05c0*/  IMAD.IADD R9, R2, 0x1, -R3 ;  /* 0x0000000102097824 */ /* 0x000fe200078e0a03 */
[----:B------:R-:W-:Y:S01]  /*05d0*/  SHF.R.S32.HI R3, RZ, 0x1f, R12 ;  /* 0x0000001fff037819 */ /* 0x000fe2000001140c */
[----:B------:R-:W4:Y:S01]  /*05e0*/  @!UP3 S2UR UR10, SR_CgaCtaId ;  /* 0x00000000000ab9c3 */ /* 0x000f220000008800 */
[----:B------:R-:W-:Y:S01]  /*05f0*/  @!UP3 UMOV UR9, 0x400 ;  /* 0x000004000009b882 */ /* 0x000fe20000000000 */
[----:B------:R-:W-:Y:S01]  /*0600*/  VOTEU.ALL UP0, P0 ;  /* 0x00000000003f7886 */ /* 0x000fe20000000000 */
[----:B------:R-:W-:Y:S01]  /*0610*/  LEA.HI R3, R3, R12, RZ, 0x2 ;  /* 0x0000000c03037211 */ /* 0x000fe200078f10ff */
[----:B------:R-:W-:Y:S01]  /*0620*/  VOTEU.ALL UP1, P0 ;  /* 0x00000000003f7886 */ /* 0x000fe20000020000 */
[----:B-----5:R-:W-:Y:S01]  /*0630*/  I2FP.F32.U32 R0, R6 ;  /* 0x0000000600007245 */ /* 0x020fe20000201000 */
[----:B-1----:R-:W-:Y:S01]  /*0640*/  IMAD.MOV R14, RZ, RZ, -R14 ;  /* 0x000000ffff0e7224 */ /* 0x002fe200078e0a0e */
[----:B------:R-:W-:Y:S01]  /*0650*/  LOP3.LUT R11, R3, 0xfffffffc, RZ, 0xc0, !PT ;  /* 0xfffffffc030b7812 */ /* 0x000fe200078ec0ff */
[----:B------:R-:W-:Y:S01]  /*0660*/  IMAD.SHL.U32 R3, R12, 0x4, RZ ;  /* 0x000000040c037824 */ /* 0x000fe200078e00ff */
[----:B------:R-:W-:Y:S01]  /*0670*/  LOP3.LUT P0, RZ, R5, 0x7, RZ, 0xc0, !PT ;  /* 0x0000000705ff7812 */ /* 0x000fe2000780c0ff */
[----:B---3--:R-:W-:-:S02]  /*0680*/  IMAD R20, R15, R14, UR12 ;  /* 0x0000000c0f147e24 */ /* 0x008fc4000f8e020e */
[----:B------:R-:W-:Y:S01]  /*0690*/  FMUL R0, R0, UR5 ;  /* 0x0000000500007c20 */ /* 0x000fe20008400000 */
[C---:B------:R-:W-:Y:S01]  /*06a0*/  IMAD.IADD R11, R12.reuse, 0x1, -R11 ;  /* 0x000000010c0b7824 */ /* 0x040fe200078e0a0b */
[----:B------:R-:W-:Y:S01]  /*06b0*/  LOP3.LUT R56, R12, 0xc, R3, 0x78, !PT ;  /* 0x0000000c0c387812 */ /* 0x000fe200078e7803 */
[----:B------:R-:W-:-:S04]  /*06c0*/  @!UP2 UIADD3 UR4, -UR4, 0x100000, URZ ;  /* 0x001000000404a890 */ /* 0x000fc8000fffe13f */
[----:B------:R-:W-:Y:S02]  /*06d0*/  @!UP2 USHF.L.U32 UR5, UR4, 0xb, URZ ;  /* 0x0000000b0405a899 */ /* 0x000fe4000800063f */
[----:B------:R-:W-:Y:S01]  /*06e0*/  @!UP2 USHF.L.U32 UR4, UR4, 0x1, URZ ;  /* 0x000000010404a899 */ /* 0x000fe2000800063f */
[----:B------:R-:W-:Y:S01]  /*06f0*/  ISETP.GE.U32.AND P6, PT, R36, 0x2, PT ;  /* 0x000000022400780c */ /* 0x000fe20003fc6070 */
[----:B--2---:R-:W-:Y:S01]  /*0700*/  @!UP2 ULEA UR8, UR7, UR6, 0x18 ;  /* 0x000000060708a291 */ /* 0x004fe2000f8ec03f */
[----:B------:R-:W-:Y:S01]  /*0710*/  ISETP.NE.AND P4, PT, R11, R20, PT ;  /* 0x000000140b00720c */ /* 0x000fe20003f85270 */
[----:B------:R-:W1:Y:S01]  /*0720*/  F2I.U32.TRUNC.NTZ R0, R0 ;  /* 0x0000000000007305 */ /* 0x000e62000020f000 */
[----:B------:R-:W-:-:S04]  /*0730*/  @!UP3 UIADD3 UR6, -UR11, 0x100000, URZ ;  /* 0x001000000b06b890 */ /* 0x000fc8000fffe13f */
[----:B------:R-:W-:Y:S02]  /*0740*/  @!UP3 USHF.L.U32 UR7, UR6, 0xb, URZ ;  /* 0x0000000b0607b899 */ /* 0x000fe4000800063f */
[----:B------:R-:W-:Y:S01]  /*0750*/  @!UP3 USHF.L.U32 UR6, UR6, 0x1, URZ ;  /* 0x000000010606b899 */ /* 0x000fe2000800063f */
[----:B------:R-:W-:Y:S01]  /*0760*/  ISETP.LT.U32.AND P0, PT, R56, 0x4, !P0 ;  /* 0x000000043800780c */ /* 0x000fe20004701070 */
[----:B------:R-:W-:Y:S01]  /*0770*/  VOTEU.ALL UP2, P1 ;  /* 0x00000000003f7886 */ /* 0x000fe20000840000 */
[----:B0-----:R-:W-:Y:S01]  /*0780*/  R2UR UR43, R17 ;  /* 0x00000000112b72ca */ /* 0x001fe200000e0000 */
[----:B----4-:R-:W-:Y:S01]  /*0790*/  @!UP3 ULEA UR9, UR10, UR9, 0x18 ;  /* 0x000000090a09b291 */ /* 0x010fe2000f8ec03f */
[----:B------:R-:W-:Y:S01]  /*07a0*/  ISETP.NE.AND P3, PT, R10, RZ, PT ;  /* 0x000000ff0a00720c */ /* 0x000fe20003f65270 */
[----:B------:R-:W-:Y:S01]  /*07b0*/  VOTEU.ALL UP3, P1 ;  /* 0x00000000003f7886 */ /* 0x000fe20000860000 */
[----:B------:R-:W-:Y:S01]  /*07c0*/  ISETP.NE.AND P1, PT, R9, 0x3, PT ;  /* 0x000000030900780c */ /* 0x000fe20003f25270 */
[----:B------:R-:W0:Y:S02]  /*07d0*/  FENCE.VIEW.ASYNC.S ;  /* 0x00000000000073c6 */ /* 0x000e240000000000 */
[----:B0-----:R0:W2:Y:S01]  /*07e0*/  @!UP0 SYNCS.EXCH.64 URZ, [UR8+0x60], UR4 ;  /* 0x00006004083f85b2 */ /* 0x0010a20008000100 */
[----:B------:R-:W-:-:S02]  /*07f0*/  @P4 SHF.R.S32.HI R3, RZ, 0x1f, R56 ;  /* 0x0000001fff034819 */ /* 0x000fc40000011438 */
[----:B------:R-:W-:Y:S01]  /*0800*/  ISETP.EQ.OR P1, PT, R9, RZ, !P1 ;  /* 0x000000ff0900720c */ /* 0x000fe20004f22670 */
[----:B-1----:R-:W-:Y:S01]  /*0810*/  IMAD.MOV R24, RZ, RZ, -R0 ;  /* 0x000000ffff187224 */ /* 0x002fe200078e0a00 */
[----:B------:R-:W-:Y:S02]  /*0820*/  @P4 LEA.HI R3, R3, R56, RZ, 0x2 ;  /* 0x0000003803034211 */ /* 0x000fe400078f10ff */
[----:B------:R-:W-:Y:S01]  /*0830*/  ISETP.EQ.AND P1, PT, R10, RZ, P1 ;  /* 0x000000ff0a00720c */ /* 0x000fe20000f22270 */
[----:B------:R-:W-:Y:S01]  /*0840*/  IMAD R0, R21, R24, R6 ;  /* 0x0000001815007224 */ /* 0x000fe200078e0206 */
[----:B------:R-:W-:Y:S02]  /*0850*/  @P4 SHF.R.S32.HI R3, RZ, 0x2, R3 ;  /* 0x00000002ff034819 */ /* 0x000fe40000011403 */
[----:B------:R-:W-:Y:S02]  /*0860*/  SEL R23, RZ, 0x1, !P1 ;  /* 0x00000001ff177807 */ /* 0x000fe40004800000 */
[----:B------:R-:W-:Y:S01]  /*0870*/  @P4 ISETP.NE.AND P5, PT, R3, R0, PT ;  /* 0x000000000300420c */ /* 0x000fe20003fa5270 */
[----:B------:R0:W1:Y:S01]  /*0880*/  @!UP1 SYNCS.EXCH.64 URZ, [UR8+0x68], UR4 ;  /* 0x00006804083f95b2 */ /* 0x0000620008000100 */
[----:B------:R-:W-:Y:S01]  /*0890*/  NOP ;  /* 0x0000000000007918 */ /* 0x000fe20000000000 */
[----:B------:R-:W-:-:S02]  /*08a0*/  SEL R0, RZ, 0x1, !P0 ;  /* 0x00000001ff007807 */ /* 0x000fc40004000000 */
[----:B------:R-:W-:Y:S02]  /*08b0*/  @P4 SEL R57, RZ, 0x1, P5 ;  /* 0x00000001ff394807 */ /* 0x000fe40002800000 */
[----:B------:R-:W-:Y:S02]  /*08c0*/  SEL R23, R23, 0x2, P6 ;  /* 0x0000000217177807 */ /* 0x000fe40003000000 */
[----:B------:R-:W-:Y:S01]  /*08d0*/  LOP3.LUT R57, R57, R0, RZ, 0xc0, !PT ;  /* 0x0000000039397212 */ /* 0x000fe200078ec0ff */
[----:B------:R0:W3:Y:S01]  /*08e0*/  @!UP2 SYNCS.EXCH.64 URZ, [UR9+0x40], UR6 ;  /* 0x00004006093fa5b2 */ /* 0x0000e20008000100 */
[----:B------:R0:W4:Y:S01]  /*08f0*/  @!UP3 SYNCS.EXCH.64 URZ, [UR9+0x48], UR6 ;  /* 0x00004806093fb5b2 */ /* 0x0001220008000100 */
[----:B------:R0:W0:Y:S01]  /*0900*/  @!UP4 SYNCS.EXCH.64 URZ, [UR9+0x50], UR6 ;  /* 0x00005006093fc5b2 */ /* 0x0000220008000100 */
[----:B------:R0:W0:Y:S01]  /*0910*/  @!UP5 SYNCS.EXCH.64 URZ, [UR9+0x58], UR6 ;  /* 0x00005806093fd5b2 */ /* 0x0000220008000100 */
[----:B------:R-:W-:Y:S01]  /*0920*/  NOP ;  /* 0x0000000000007918 */ /* 0x000fe20000000000 */
[----:B--2---:R-:W-:Y:S05]  /*0930*/  @!P2 BRA `(.L_x_3) ;  /* 0x000000000008a947 */ /* 0x004fea0003800000 */
[----:B01-34-:R-:W-:Y:S01]  /*0940*/  UCGABAR_ARV ;  /* 0x00000000000079c7 */ /* 0x01bfe20008000000 */
[----:B------:R-:W-:Y:S05]  /*0950*/  BRA `(.L_x_4) ;  /* 0x0000000000047947 */ /* 0x000fea0003800000 */
.L_x_3:
[----:B01-34-:R-:W-:Y:S01]  /*0960*/  NOP ;  /* 0x0000000000007918 */ /* 0x01bfe20000000000 */
.L_x_4:
[----:B------:R-:W-:Y:S01]  /*0970*/  ULDC.64 UR4, c[0x0][0x598] ;  /* 0x0001660000047ab9 */ /* 0x000fe20000000a00 */
[----:B------:R-:W-:Y:S01]  /*0980*/  ULDC.64 UR48, c[0x0][0x208] ;  /* 0x0000820000307ab9 */ /* 0x000fe20000000a00 */
[----:B------:R-:W-:-:S04]  /*0990*/  ISETP.NE.U32.AND P0, PT, RZ, UR4, PT ;  /* 0x00000004ff007c0c */ /* 0x000fc8000bf05070 */
[----:B------:R-:W-:-:S13]  /*09a0*/  ISETP.NE.AND.EX P0, PT, RZ, UR5, PT, P0 ;  /* 0x00000005ff007c0c */ /* 0x000fda000bf05300 */
[----:B------:R-:W-:Y:S05]  /*09b0*/  @!P0 BRA `(.L_x_5) ;  /* 0x00000000001c8947 */ /* 0x000fea0003800000 */
[----:B------:R-:W0:Y:S02]  /*09c0*/  LDC.64 R2, c[0x0][0x598] ;  /* 0x00016600ff027b82 */ /* 0x000e240000000a00 */
[----:B0-----:R-:W2:Y:S02]  /*09d0*/  LDG.E.64 R2, desc[UR48][R2.64] ;  /* 0x0000003002027981 */ /* 0x001ea4000c1e1b00 */
[----:B--2---:R-:W-:-:S04]  /*09e0*/  ISETP.NE.U32.AND P0, PT, R2, RZ, PT ;  /* 0x000000ff0200720c */ /* 0x004fc80003f05070 */
[----:B------:R-:W-:-:S13]  /*09f0*/  ISETP.NE.AND.EX P0, PT, R3, RZ, PT, P0 ;  /* 0x000000ff0300720c */ /* 0x000fda0003f05300 */
[----:B------:R-:W-:Y:S05]  /*0a00*/  @!P0 BRA `(.L_x_5) ;  /* 0x0000000000088947 */ /* 0x000fea0003800000 */
[----:B------:R0:W5:Y:S01]  /*0a10*/  LD.E R58, desc[UR48][R2.64] ;  /* 0x00000030023a7980 */ /* 0x000162000c101900 */
[----:B------:R-:W-:Y:S05]  /*0a20*/  BRA `(.L_x_6) ;  /* 0x0000000000247947 */ /* 0x000fea0003800000 */
.L_x_5:
[----:B------:R-:W-:Y:S02]  /*0a30*/  ULDC.64 UR4, c[0x0][0x588] ;  /* 0x0001620000047ab9 */ /* 0x000fe40000000a00 */
[----:B------:R-:W-:-:S04]  /*0a40*/  ISETP.NE.U32.AND P0, PT, RZ, UR4, PT ;  /* 0x00000004ff007c0c */ /* 0x000fc8000bf05070 */
[----:B------:R-:W-:-:S13]  /*0a50*/  ISETP.NE.AND.EX P0, PT, RZ, UR5, PT, P0 ;  /* 0x00000005ff007c0c */ /* 0x000fda000bf05300 */
[----:B------:R-:W-:Y:S05]  /*0a60*/  @!P0 BRA `(.L_x_7) ;  /* 0x00000000000c8947 */ /* 0x000fea0003800000 */
[----:B------:R-:W0:Y:S02]  /*0a70*/  LDC.64 R58, c[0x0][0x588] ;  /* 0x00016200ff3a7b82 */ /* 0x000e240000000a00 */
[----:B0-----:R1:W5:Y:S01]  /*0a80*/  LDG.E R58, desc[UR48][R58.64] ;  /* 0x000000303a3a7981 */ /* 0x001362000c1e1900 */
[----:B------:R-:W-:Y:S05]  /*0a90*/  BRA `(.L_x_6) ;  /* 0x0000000000087947 */ /* 0x000fea0003800000 */
.L_x_7:
[----:B------:R-:W-:Y:S02]  /*0aa0*/  ULDC UR4, c[0x0][0x580] ;  /* 0x0001600000047ab9 */ /* 0x000fe40000000800 */
[----:B------:R-:W-:-:S07]  /*0ab0*/  IMAD.U32 R58, RZ, RZ, UR4 ;  /* 0x00000004ff3a7e24 */ /* 0x000fce000f8e00ff */
.L_x_6:
[----:B------:R-:W-:Y:S02]  /*0ac0*/  ULDC.64 UR4, c[0x0][0x5a0] ;  /* 0x0001680000047ab9 */ /* 0x000fe40000000a00 */
[----:B------:R-:W-:-:S04]  /*0ad0*/  ISETP.NE.U32.AND P0, PT, RZ, UR4, PT ;  /* 0x00000004ff007c0c */ /* 0x000fc8000bf05070 */
[----:B------:R-:W-:-:S13]  /*0ae0*/  ISETP.NE.AND.EX P0, PT, RZ, UR5, PT, P0 ;  /* 0x00000005ff007c0c */ /* 0x000fda000bf05300 */
[----:B------:R-:W-:Y:S05]  /*0af0*/  @!P0 BRA `(.L_x_8) ;  /* 0x00000000001c8947 */ /* 0x000fea0003800000 */
[----:B0-----:R-:W0:Y:S02]  /*0b00*/  LDC.64 R2, c[0x0][0x5a0] ;  /* 0x00016800ff027b82 */ /* 0x001e240000000a00 */
[----:B0-----:R-:W2:Y:S02]  /*0b10*/  LDG.E.64 R2, desc[UR48][R2.64] ;  /* 0x0000003002027981 */ /* 0x001ea4000c1e1b00 */
[----:B--2---:R-:W-:-:S04]  /*0b20*/  ISETP.NE.U32.AND P0, PT, R2, RZ, PT ;  /* 0x000000ff0200720c */ /* 0x004fc80003f05070 */
[----:B------:R-:W-:-:S13]  /*0b30*/  ISETP.NE.AND.EX P0, PT, R3, RZ, PT, P0 ;  /* 0x000000ff0300720c */ /* 0x000fda0003f05300 */
[----:B------:R-:W-:Y:S05]  /*0b40*/  @!P0 BRA `(.L_x_8) ;  /* 0x0000000000088947 */ /* 0x000fea0003800000 */
[----:B-1----:R0:W5:Y:S01]  /*0b50*/  LD.E R59, desc[UR48][R2.64] ;  /* 0x00000030023b7980 */ /* 0x002162000c101900 */
[----:B------:R-:W-:Y:S05]  /*0b60*/  BRA `(.L_x_9) ;  /* 0x0000000000247947 */ /* 0x000fea0003800000 */
.L_x_8:
[----:B------:R-:W-:Y:S02]  /*0b70*/  ULDC.64 UR4, c[0x0][0x590] ;  /* 0x0001640000047ab9 */ /* 0x000fe40000000a00 */
[----:B------:R-:W-:-:S04]  /*0b80*/  ISETP.NE.U32.AND P0, PT, RZ, UR4, PT ;  /* 0x00000004ff007c0c */ /* 0x000fc8000bf05070 */
[----:B------:R-:W-:-:S13]  /*0b90*/  ISETP.NE.AND.EX P0, PT, RZ, UR5, PT, P0 ;  /* 0x00000005ff007c0c */ /* 0x000fda000bf05300 */
[----:B------:R-:W-:Y:S05]  /*0ba0*/  @!P0 BRA `(.L_x_10) ;  /* 0x00000000000c8947 */ /* 0x000fea0003800000 */
[----:B0-----:R-:W1:Y:S02]  /*0bb0*/  LDC.64 R2, c[0x0][0x590] ;  /* 0x00016400ff027b82 */ /* 0x001e640000000a00 */
[----:B-1----:R1:W5:Y:S01]  /*0bc0*/  LDG.E R59, desc[UR48][R2.64] ;  /* 0x00000030023b7981 */ /* 0x002362000c1e1900 */
[----:B------:R-:W-:Y:S05]  /*0bd0*/  BRA `(.L_x_9) ;  /* 0x0000000000087947 */ /* 0x000fea0003800000 */
.L_x_10:
[----:B------:R-:W-:Y:S02]  /*0be0*/  ULDC UR4, c[0x0][0x584] ;  /* 0x0001610000047ab9 */ /* 0x000fe40000000800 */
[----:B-1----:R-:W-:-:S07]  /*0bf0*/  IMAD.U32 R59, RZ, RZ, UR4 ;  /* 0x00000004ff3b7e24 */ /* 0x002fce000f8e00ff */
.L_x_9:
[----:B01----:R-:W0:Y:S01]  /*0c00*/  LDC R2, c[0x0][0x65c] ;  /* 0x00019700ff027b82 */ /* 0x003e220000000800 */
[----:B------:R-:W-:Y:S01]  /*0c10*/  ULDC UR6, c[0x0][0x28c] ;  /* 0x0000a30000067ab9 */ /* 0x000fe20000000800 */
[----:B------:R-:W-:Y:S01]  /*0c20*/  ISETP.NE.AND P0, PT, R10, 0x2, PT ;  /* 0x000000020a00780c */ /* 0x000fe20003f05270 */
[----:B------:R-:W-:Y:S01]  /*0c30*/  UIADD3 UR6, UR6, 0x7f, URZ ;  /* 0x0000007f06067890 */ /* 0x000fe2000fffe03f */
[----:B------:R-:W-:Y:S01]  /*0c40*/  IMAD.U32 R10, RZ, RZ, UR12 ;  /* 0x0000000cff0a7e24 */ /* 0x000fe2000f8e00ff */
[----:B------:R-:W-:Y:S01]  /*0c50*/  UMOV UR36, URZ ;  /* 0x0000003f00247c82 */ /* 0x000fe20008000000 */
[----:B------:R-:W-:Y:S01]  /*0c60*/  UMOV UR38, URZ ;  /* 0x0000003f00267c82 */ /* 0x000fe20008000000 */
[----:B------:R-:W-:Y:S01]  /*0c70*/  USHF.R.S32.HI UR7, URZ, 0x1f, UR6 ;  /* 0x0000001f3f077899 */ /* 0x000fe20008011406 */
[----:B------:R-:W-:-:S03]  /*0c80*/  ULDC.64 UR8, c[0x0][0x650] ;  /* 0x0001940000087ab9 */ /* 0x000fc60000000a00 */
[----:B------:R-:W-:-:S04]  /*0c90*/  ULEA.HI UR7, UR7, UR6, URZ, 0x7 ;  /* 0x0000000607077291 */ /* 0x000fc8000f8f383f */
[----:B------:R-:W-:Y:S01]  /*0ca0*/  USHF.R.S32.HI UR37, URZ, 0x7, UR7 ;  /* 0x000000073f257899 */ /* 0x000fe20008011407 */
[----:B0-----:R-:W-:-:S13]  /*0cb0*/  ISETP.NE.AND P1, PT, R2, 0x1, PT ;  /* 0x000000010200780c */ /* 0x001fda0003f25270 */
[----:B------:R-:W0:Y:S01]  /*0cc0*/  @P1 LDC R17, c[0x0][0x10] ;  /* 0x00000400ff111b82 */ /* 0x000e220000000800 */
[----:B------:R-:W-:Y:S02]  /*0cd0*/  @P1 IMAD.MOV.U32 R7, RZ, RZ, RZ ;  /* 0x000000ffff071224 */ /* 0x000fe400078e00ff */
[----:B------:R-:W-:-:S05]  /*0ce0*/  @P1 IMAD.MOV.U32 R11, RZ, RZ, RZ ;  /* 0x000000ffff0b1224 */ /* 0x000fca00078e00ff */
[----:B------:R-:W1:Y:S01]  /*0cf0*/  @!P1 LDC R3, c[0x0][0xc] ;  /* 0x00000300ff039b82 */ /* 0x000e620000000800 */
[----:B------:R-:W-:Y:S01]  /*0d00*/  ULDC UR4, c[0x0][0xc] ;  /* 0x0000030000047ab9 */ /* 0x000fe20000000800 */
[----:B------:R-:W-:Y:S02]  /*0d10*/  ULDC UR5, c[0x0][0x10] ;  /* 0x0000040000057ab9 */ /* 0x000fe40000000800 */
[----:B------:R-:W-:-:S04]  /*0d20*/  UIMAD.WIDE.U32 UR4, UR4, UR5, URZ ;  /* 0x00000005040472a5 */ /* 0x000fc8000f8e003f */
[----:B------:R-:W2:Y:S01]  /*0d30*/  LDC R0, c[0x0][0x14] ;  /* 0x00000500ff007b82 */ /* 0x000ea20000000800 */
[----:B0-----:R-:W-:-:S04]  /*0d40*/  @P1 IMAD.WIDE.U32 R16, R17, UR12, R6 ;  /* 0x0000000c11101c25 */ /* 0x001fc8000f8e0006 */
[----:B------:R-:W-:Y:S02]  /*0d50*/  @P1 IMAD.IADD R17, R17, 0x1, R11 ;  /* 0x0000000111111824 */ /* 0x000fe400078e020b */
[----:B------:R-:W-:Y:S02]  /*0d60*/  IMAD.MOV.U32 R11, RZ, RZ, RZ ;  /* 0x000000ffff0b7224 */ /* 0x000fe400078e00ff */
[----:B-1----:R-:W-:-:S04]  /*0d70*/  @!P1 IMAD.WIDE.U32 R10, R6, R3, R10 ;  /* 0x00000003060a9225 */ /* 0x002fc800078e000a */
[----:B------:R-:W-:Y:S02]  /*0d80*/  @!P1 IMAD.MOV.U32 R16, RZ, RZ, R10 ;  /* 0x000000ffff109224 */ /* 0x000fe400078e000a */
[----:B--2---:R-:W-:-:S04]  /*0d90*/  IMAD.WIDE.U32 R12, R0, UR4, RZ ;  /* 0x00000004000c7c25 */ /* 0x004fc8000f8e00ff */
[----:B------:R-:W-:Y:S01]  /*0da0*/  IMAD R3, R0, UR5, RZ ;  /* 0x0000000500037c24 */ /* 0x000fe2000f8e02ff */
[----:B------:R0:W-:Y:S01]  /*0db0*/  STL.64 [R1], R12 ;  /* 0x0000000c01007387 */ /* 0x0001e20000100a00 */
[----:B------:R-:W-:Y:S02]  /*0dc0*/  @!P1 IMAD.MOV.U32 R17, RZ, RZ, R11 ;  /* 0x000000ffff119224 */ /* 0x000fe400078e000b */
[----:B------:R-:W-:Y:S01]  /*0dd0*/  IMAD.IADD R0, R13, 0x1, R3 ;  /* 0x000000010d007824 */ /* 0x000fe200078e0203 */
[----:B------:R-:W-:Y:S06]  /*0de0*/  @P0 BRA `(.L_x_11) ;  /* 0x0000000000200947 */ /* 0x000fec0003800000 */
[----:B------:R-:W-:Y:S01]  /*0df0*/  UISETP.GE.U32.AND UP0, UPT, UR37, 0x3, UPT ;  /* 0x000000032500788c */ /* 0x000fe2000bf06070 */
[----:B------:R-:W-:Y:S01]  /*0e00*/  IADD3 R16, P0, R16, R12, RZ ;  /* 0x0000000c10107210 */ /* 0x000fe20007f1e0ff */
[----:B------:R-:W-:Y:S01]  /*0e10*/  UIMAD.WIDE.U32 UR4, UR37, -0x55555555, URZ ;  /* 0xaaaaaaab250478a5 */ /* 0x000fe2000f8e003f */
[----:B------:R-:W-:-:S03]  /*0e20*/  UMOV UR38, URZ ;  /* 0x0000003f00267c82 */ /* 0x000fc60008000000 */
[----:B------:R-:W-:Y:S01]  /*0e30*/  USHF.R.U32.HI UR4, URZ, 0x1, UR5 ;  /* 0x000000013f047899 */ /* 0x000fe20008011605 */
[----:B------:R-:W-:-:S03]  /*0e40*/  IMAD.X R17, R0, 0x1, R17, P0 ;  /* 0x0000000100117824 */ /* 0x000fc600000e0611 */
[----:B------:R-:W-:Y:S02]  /*0e50*/  UIMAD UR36, UR4, -0x3, UR37 ;  /* 0xfffffffd042478a4 */ /* 0x000fe4000f8e0225 */
[----:B------:R-:W-:-:S12]  /*0e60*/  @UP0 ULOP3.LUT UR38, UR4, 0x1, URZ, 0xc0, !UPT ;  /* 0x0000000104260892 */ /* 0x000fd8000f8ec03f */
.L_x_11:
[----:B------:R-:W-:Y:S01]  /*0e70*/  ISETP.GE.U32.AND P0, PT, R16, UR8, PT ;  /* 0x0000000810007c0c */ /* 0x000fe2000bf06070 */
[----:B------:R-:W-:Y:S01]  /*0e80*/  IMAD.MOV.U32 R22, RZ, RZ, -0x1 ;  /* 0xffffffffff167424 */ /* 0x000fe200078e00ff */
[----:B------:R-:W-:Y:S01]  /*0e90*/  PRMT R3, RZ, 0x7610, R3 ;  /* 0x00007610ff037816 */ /* 0x000fe20000000003 */
[----:B------:R-:W-:Y:S01]  /*0ea0*/  IMAD.MOV.U32 R18, RZ, RZ, -0x1 ;  /* 0xffffffffff127424 */ /* 0x000fe200078e00ff */
[----:B------:R-:W-:Y:S01]  /*0eb0*/  ISETP.GE.U32.AND.EX P0, PT, R17, UR9, PT, P0 ;  /* 0x0000000911007c0c */ /* 0x000fe2000bf06100 */
[----:B------:R-:W-:-:S12]  /*0ec0*/  IMAD.MOV.U32 R19, RZ, RZ, -0x1 ;  /* 0xffffffffff137424 */ /* 0x000fd800078e00ff */
[----:B------:R-:W-:Y:S05]  /*0ed0*/  @P0 BRA `(.L_x_12) ;  /* 0x0000000400280947 */ /* 0x000fea0003800000 */
[----:B------:R-:W1:Y:S01]  /*0ee0*/  LDC.64 R26, c[0x0][0x628] ;  /* 0x00018a00ff1a7b82 */ /* 0x000e620000000a00 */
[----:B------:R-:W-:Y:S02]  /*0ef0*/  IMAD.MOV.U32 R10, RZ, RZ, R16 ;  /* 0x000000ffff0a7224 */ /* 0x000fe400078e0010 */
[----:B------:R-:W-:-:S05]  /*0f00*/  IMAD.MOV.U32 R11, RZ, RZ, R17 ;  /* 0x000000ffff0b7224 */ /* 0x000fca00078e0011 */
[----:B------:R-:W2:Y:S08]  /*0f10*/  LDC R18, c[0x0][0x630] ;  /* 0x00018c00ff127b82 */ /* 0x000eb00000000800 */
[----:B------:R-:W3:Y:S01]  /*0f20*/  LDC.64 R28, c[0x0][0x620] ;  /* 0x00018800ff1c7b82 */ /* 0x000ee20000000a00 */
[----:B-1----:R-:W-:-:S04]  /*0f30*/  ISETP.NE.U32.AND P0, PT, R26, RZ, PT ;  /* 0x000000ff1a00720c */ /* 0x002fc80003f05070 */
[----:B------:R-:W-:-:S13]  /*0f40*/  ISETP.NE.AND.EX P0, PT, R27, RZ, PT, P0 ;  /* 0x000000ff1b00720c */ /* 0x000fda0003f05300 */
[----:B--23--:R-:W-:Y:S05]  /*0f50*/  @!P0 BRA `(.L_x_13) ;  /* 0x0000000000288947 */ /* 0x00cfea0003800000 */
[----:B------:R-:W1:Y:S02]  /*0f60*/  LDC R3, c[0x0][0x634] ;  /* 0x00018d00ff037b82 */ /* 0x000e640000000800 */
[----:B-1----:R-:W-:-:S05]  /*0f70*/  IADD3 R3, P0, R16, R3, RZ ;  /* 0x0000000310037210 */ /* 0x002fca0007f1e0ff */
[----:B------:R-:W-:-:S04]  /*0f80*/  IMAD.X R19, RZ, RZ, R17, P0 ;  /* 0x000000ffff137224 */ /* 0x000fc800000e0611 */
[----:B------:R-:W-:-:S04]  /*0f90*/  IMAD.WIDE.U32 R10, R19, R26, RZ ;  /* 0x0000001a130a7225 */ /* 0x000fc800078e00ff */
[----:B0-----:R-:W-:-:S04]  /*0fa0*/  IMAD.WIDE.U32 R12, P0, R3, R27, R10 ;  /* 0x0000001b030c7225 */ /* 0x001fc8000780000a */
[----:B------:R-:W-:-:S04]  /*0fb0*/  IMAD.WIDE.U32 R10, R3, R26, RZ ;  /* 0x0000001a030a7225 */ /* 0x000fc800078e00ff */
[----:B------:R-:W-:Y:S01]  /*0fc0*/  IMAD.X R15, RZ, RZ, RZ, P0 ;  /* 0x000000ffff0f7224 */ /* 0x000fe200000e06ff */
[----:B------:R-:W-:Y:S01]  /*0fd0*/  IADD3 RZ, P0, R11, R12, RZ ;  /* 0x0000000c0bff7210 */ /* 0x000fe20007f1e0ff */
[----:B------:R-:W-:-:S04]  /*0fe0*/  IMAD.MOV.U32 R14, RZ, RZ, R13 ;  /* 0x000000ffff0e7224 */ /* 0x000fc800078e000d */
[----:B------:R-:W-:-:S08]  /*0ff0*/  IMAD.WIDE.U32.X R10, R19, R27, R14, P0 ;  /* 0x0000001b130a7225 */ /* 0x000fd000000e040e */
.L_x_13:
[----:B------:R-:W1:Y:S01]  /*1000*/  LDC.64 R30, c[0x0][0x640] ;  /* 0x00019000ff1e7b82 */ /* 0x000e620000000a00 */
[-CC-:B------:R-:W-:Y:S01]  /*1010*/  SHF.R.U64 R33, R10, R18.reuse, R11.reuse ;  /* 0x000000120a217219 */ /* 0x180fe2000000120b */
[----:B------:R-:W-:Y:S01]  /*1020*/  IMAD.MOV.U32 R32, RZ, RZ, 0x1 ;  /* 0x00000001ff207424 */ /* 0x000fe200078e00ff */
[----:B------:R-:W-:Y:S02]  /*1030*/  SHF.R.U32.HI R3, RZ, R18, R11 ;  /* 0x00000012ff037219 */ /* 0x000fe4000001160b */
[----:B0-----:R-:W-:-:S03]  /*1040*/  IADD3 R13, P0, RZ, -R33, RZ ;  /* 0x80000021ff0d7210 */ /* 0x001fc60007f1e0ff */
[----:B------:R-:W0:Y:S02]  /*1050*/  LDC R14, c[0x0][0x618] ;  /* 0x00018600ff0e7b82 */ /* 0x000e240000000800 */
[----:B------:R-:W-:Y:S02]  /*1060*/  IMAD.X R3, RZ, RZ, ~R3, P0 ;  /* 0x000000ffff037224 */ /* 0x000fe400000e0e03 */
[----:B------:R-:W-:-:S04]  /*1070*/  IMAD.WIDE.U32 R10, R13, R28, R16 ;  /* 0x0000001c0d0a7225 */ /* 0x000fc800078e0010 */
[----:B------:R-:W2:Y:S01]  /*1080*/  LDC R15, c[0x0][0x608] ;  /* 0x00018200ff0f7b82 */ /* 0x000ea20000000800 */
[----:B------:R-:W-:-:S04]  /*1090*/  IMAD R12, R3, R28, RZ ;  /* 0x0000001c030c7224 */ /* 0x000fc800078e02ff */
[----:B------:R-:W-:Y:S02]  /*10a0*/  IMAD R3, R13, R29, R12 ;  /* 0x0000001d0d037224 */ /* 0x000fe400078e020c */
[----:B------:R-:W-:Y:S01]  /*10b0*/  IMAD.MOV.U32 R12, RZ, RZ, -0x1 ;  /* 0xffffffffff0c7424 */ /* 0x000fe200078e00ff */
[----:B------:R-:W3:Y:S01]  /*10c0*/  LDC R27, c[0x0][0x658] ;  /* 0x00019600ff1b7b82 */ /* 0x000ee20000000800 */
[----:B------:R-:W-:Y:S01]  /*10d0*/  IMAD.IADD R3, R11, 0x1, R3 ;  /* 0x000000010b037824 */ /* 0x000fe200078e0203 */
[----:B-1----:R-:W-:-:S04]  /*10e0*/  ISETP.NE.U32.AND P0, PT, R30, RZ, PT ;  /* 0x000000ff1e00720c */ /* 0x002fc80003f05070 */
[----:B------:R-:W-:Y:S02]  /*10f0*/  ISETP.NE.AND.EX P0, PT, R31, RZ, PT, P0 ;  /* 0x000000ff1f00720c */ /* 0x000fe40003f05300 */
[----:B------:R-:W1:Y:S01]  /*1100*/  LDC R26, c[0x0][0x600] ;  /* 0x00018000ff1a7b82 */ /* 0x000e620000000800 */
[-CC-:B0-----:R-:W-:Y:S02]  /*1110*/  SHF.R.U64 R25, R10, R14.reuse, R3.reuse ;  /* 0x0000000e0a197219 */ /* 0x181fe40000001203 */
[----:B------:R-:W-:-:S05]  /*1120*/  SHF.R.U32.HI R10, RZ, R14, R3 ;  /* 0x0000000eff0a7219 */ /* 0x000fca0000011603 */
[----:B------:R-:W0:Y:S01]  /*1130*/  LDC R22, c[0x0][0x648] ;  /* 0x00019200ff167b82 */ /* 0x000e220000000800 */
[-CC-:B--2---:R-:W-:Y:S02]  /*1140*/  SHF.R.U64 R35, R25, R15.reuse, R10.reuse ;  /* 0x0000000f19237219 */ /* 0x184fe4000000120a */
[----:B------:R-:W-:-:S05]  /*1150*/  SHF.R.U32.HI R10, RZ, R15, R10 ;  /* 0x0000000fff0a7219 */ /* 0x000fca000001160a */
[----:B------:R-:W2:Y:S01]  /*1160*/  LDC R28, c[0x0][0x638] ;  /* 0x00018e00ff1c7b82 */ /* 0x000ea20000000800 */
[-CC-:B---3--:R-:W-:Y:S02]  /*1170*/  SHF.R.U64 R34, R35, R27.reuse, R10.reuse ;  /* 0x0000001b23227219 */ /* 0x188fe4000000120a */
[-C--:B------:R-:W-:Y:S02]  /*1180*/  SHF.L.U32 R3, R12, R27.reuse, RZ ;  /* 0x0000001b0c037219 */ /* 0x080fe400000006ff */
[----:B------:R-:W-:Y:S01]  /*1190*/  SHF.R.U32.HI R11, RZ, R27, R10 ;  /* 0x0000001bff0b7219 */ /* 0x000fe2000001160a */
[----:B------:R-:W-:Y:S01]  /*11a0*/  IMAD.MOV.U32 R10, RZ, RZ, R34 ;  /* 0x000000ffff0a7224 */ /* 0x000fe200078e0022 */
[----:B------:R-:W-:Y:S01]  /*11b0*/  LOP3.LUT R18, RZ, R3, RZ, 0x33, !PT ;  /* 0x00000003ff127212 */ /* 0x000fe200078e33ff */
[----:B------:R-:W3:Y:S01]  /*11c0*/  LDC R29, c[0x0][0x610] ;  /* 0x00018400ff1d7b82 */ /* 0x000ee20000000800 */
[----:B------:R-:W-:Y:S05]  /*11d0*/  @!P0 BRA `(.L_x_14) ;  /* 0x0000000000288947 */ /* 0x000fea0003800000 */
[----:B------:R-:W4:Y:S02]  /*11e0*/  LDC R3, c[0x0][0x64c] ;  /* 0x00019300ff037b82 */ /* 0x000f240000000800 */
[----:B----4-:R-:W-:-:S05]  /*11f0*/  IADD3 R3, P0, R34, R3, RZ ;  /* 0x0000000322037210 */ /* 0x010fca0007f1e0ff */
[----:B------:R-:W-:-:S04]  /*1200*/  IMAD.X R19, RZ, RZ, R11, P0 ;  /* 0x000000ffff137224 */ /* 0x000fc800000e060b */
[----:B------:R-:W-:-:S04]  /*1210*/  IMAD.WIDE.U32 R10, R19, R30, RZ ;  /* 0x0000001e130a7225 */ /* 0x000fc800078e00ff */
[----:B------:R-:W-:-:S04]  /*1220*/  IMAD.WIDE.U32 R12, P0, R3, R31, R10 ;  /* 0x0000001f030c7225 */ /* 0x000fc8000780000a */
[----:B------:R-:W-:-:S04]  /*1230*/  IMAD.WIDE.U32 R10, R3, R30, RZ ;  /* 0x0000001e030a7225 */ /* 0x000fc800078e00ff */
[----:B------:R-:W-:Y:S01]  /*1240*/  IMAD.X R15, RZ, RZ, RZ, P0 ;  /* 0x000000ffff0f7224 */ /* 0x000fe200000e06ff */
[----:B------:R-:W-:Y:S01]  /*1250*/  IADD3 RZ, P0, R11, R12, RZ ;  /* 0x0000000c0bff7210 */ /* 0x000fe20007f1e0ff */
[----:B------:R-:W-:-:S04]  /*1260*/  IMAD.MOV.U32 R14, RZ, RZ, R13 ;  /* 0x000000ffff0e7224 */ /* 0x000fc800078e000d */
[----:B------:R-:W-:-:S08]  /*1270*/  IMAD.WIDE.U32.X R10, R19, R31, R14, P0 ;  /* 0x0000001f130a7225 */ /* 0x000fd000000e040e */
.L_x_14:
[----:B0-----:R-:W-:Y:S01]  /*1280*/  SHF.R.U64 R7, R10, R22, R11 ;  /* 0x000000160a077219 */ /* 0x001fe2000000120b */
[----:B-1----:R-:W-:Y:S01]  /*1290*/  VIADD R10, R26, 0xffffffff ;  /* 0xffffffff1a0a7836 */ /* 0x002fe20000000000 */
[----:B------:R-:W-:Y:S01]  /*12a0*/  SHF.L.U32 R3, R32, R27, RZ ;  /* 0x0000001b20037219 */ /* 0x000fe200000006ff */
[----:B------:R-:W-:Y:S01]  /*12b0*/  @P1 IMAD R20, R21, R24, R6 ;  /* 0x0000001815141224 */ /* 0x000fe200078e0206 */
[----:B------:R-:W-:Y:S01]  /*12c0*/  LOP3.LUT R18, R35, R18, RZ, 0xc0, !PT ;  /* 0x0000001223127212 */ /* 0x000fe200078ec0ff */
[----:B------:R-:W-:Y:S01]  /*12d0*/  IMAD.MOV R11, RZ, RZ, -R7 ;  /* 0x000000ffff0b7224 */ /* 0x000fe200078e0a07 */
[----:B------:R-:W-:Y:S01]  /*12e0*/  LOP3.LUT R10, R25, R10, RZ, 0xc0, !PT ;  /* 0x0000000a190a7212 */ /* 0x000fe200078ec0ff */
[----:B------:R-:W-:Y:S02]  /*12f0*/  IMAD.MOV.U32 R6, RZ, RZ, 0x1 ;  /* 0x00000001ff067424 */ /* 0x000fe400078e00ff */
[----:B------:R-:W-:Y:S02]  /*1300*/  IMAD R7, R3, R7, R18 ;  /* 0x0000000703077224 */ /* 0x000fe400078e0212 */
[----:B--2---:R-:W-:-:S02]  /*1310*/  IMAD R3, R11, R28, R34 ;  /* 0x0000001c0b037224 */ /* 0x004fc400078e0222 */
[----:B---3--:R-:W-:Y:S02]  /*1320*/  IMAD R22, R7, R29, R20 ;  /* 0x0000001d07167224 */ /* 0x008fe400078e0214 */
[----:B------:R-:W-:Y:S01]  /*1330*/  IMAD R7, R3, R26, R10 ;  /* 0x0000001a03077224 */ /* 0x000fe200078e020a */
[----:B------:R-:W-:Y:S01]  /*1340*/  PRMT R3, R6, 0x7610, R3 ;  /* 0x0000761006037816 */ /* 0x000fe20000000003 */
[----:B------:R-:W-:-:S03]  /*1350*/  IMAD.MOV.U32 R19, RZ, RZ, R33 ;  /* 0x000000ffff137224 */ /* 0x000fc600078e0021 */
[----:B------:R-:W-:Y:S02]  /*1360*/  SEL R18, R7, R22, !P1 ;  /* 0x0000001607127207 */ /* 0x000fe40004800000 */
[----:B------:R-:W-:-:S07]  /*1370*/  SEL R22, R22, R7, !P1 ;  /* 0x0000000716167207 */ /* 0x000fce0004800000 */
.L_x_12:
[----:B------:R-:W-:Y:S05]  /*1380*/  @!P2 BRA `(.L_x_15) ;  /* 0x00000000000ca947 */ /* 0x000fea0003800000 */
[----:B------:R-:W-:Y:S01]  /*1390*/  UCGABAR_WAIT ;  /* 0x0000000000007dc7 */ /* 0x000fe20008000000 */
[----:B------:R-:W-:Y:S01]  /*13a0*/  CCTL.IVALL ;  /* 0x00000000ff00798f */ /* 0x000fe20002000000 */
[----:B------:R-:W-:Y:S05]  /*13b0*/  BRA `(.L_x_16) ;  /* 0x0000000000047947 */ /* 0x000fea0003800000 */
.L_x_15:
[----:B------:R-:W-:Y:S06]  /*13c0*/  BAR.SYNC.DEFER_BLOCKING 0x0 ;  /* 0x0000000000007b1d */ /* 0x000fec0000010000 */
.L_x_16:
[----:B------:R-:W-:Y:S05]  /*13d0*/  @!P3 BRA `(.L_x_17) ;  /* 0x0000003c0014b947 */ /* 0x000fea0003800000 */
[----:B------:R-:W-:-:S13]  /*13e0*/  ISETP.GT.U32.AND P0, PT, R36, 0x1, PT ;  /* 0x000000012400780c */ /* 0x000fda0003f04070 */
[----:B------:R-:W-:Y:S05]  /*13f0*/  @P0 EXIT ;  /* 0x000000000000094d */ /* 0x000fea0003800000 */
.L_x_18:
[----:B------:R-:W-:-:S08]  /*1400*/  NOP ;  /* 0x0000000000007918 */ /* 0x000fd00000000000 */
[----:B------:R-:W1:Y:S02]  /*1410*/  USETMAXREG.TRY_ALLOC.CTAPOOL UP0, 0xe8 ;  /* 0x000000e8000079c8 */ /* 0x000e640008000600 */
[----:B-1----:R-:W-:-:S13]  /*1420*/  PLOP3.LUT P0, PT, PT, PT, UP0, 0x80, 0x0 ;  /* 0x000000000000781c */ /* 0x002fda0003f0f008 */
[----:B------:R-:W-:Y:S05]  /*1430*/  @!P0 BRA `(.L_x_18) ;  /* 0xfffffffc00f08947 */ /* 0x000fea000383ffff */
[----:B------:R-:W-:-:S13]  /*1440*/  LOP3.LUT P0, RZ, R3, 0xff, RZ, 0xc0, !PT ;  /* 0x000000ff03ff7812 */ /* 0x000fda000780c0ff */
[----:B------:R-:W-:Y:S05]  /*1450*/  @!P0 EXIT ;  /* 0x000000000000894d */ /* 0x000fea0003800000 */
[----:B------:R-:W2:Y:S01]  /*1460*/  LDL.64 R6, [R1] ;  /* 0x0000000001067983 */ /* 0x000ea20000100a00 */
[CC--:B------:R-:W-:Y:S01]  /*1470*/  LEA.HI R3, R8.reuse, R5.reuse, RZ, 0x2 ;  /* 0x0000000508037211 */ /* 0x0c0fe200078f10ff */
[----:B------:R-:W1:Y:S01]  /*1480*/  S2UR UR4, SR_CgaCtaId ;  /* 0x00000000000479c3 */ /* 0x000e620000008800 */
[----:B------:R-:W-:Y:S01]  /*1490*/  LEA.HI R8, R8, R5, RZ, 0x5 ;  /* 0x0000000508087211 */ /* 0x000fe200078f28ff */
[----:B------:R-:W-:Y:S01]  /*14a0*/  UMOV UR40, 0x400 ;  /* 0x0000040000287882 */ /* 0x000fe20000000000 */
[----:B------:R-:W-:Y:S01]  /*14b0*/  LOP3.LUT R4, R3, 0xfffffffc, RZ, 0xc0, !PT ;  /* 0xfffffffc03047812 */ /* 0x000fe200078ec0ff */
[----:B------:R-:W-:Y:S01]  /*14c0*/  UISETP.LT.AND UP0, UPT, UR37, 0x1, UPT ;  /* 0x000000012500788c */ /* 0x000fe2000bf01270 */
[--C-:B------:R-:W-:Y:S01]  /*14d0*/  SHF.R.S32.HI R60, RZ, 0x2, R3.reuse ;  /* 0x00000002ff3c7819 */ /* 0x100fe20000011403 */
[----:B------:R-:W-:Y:S01]  /*14e0*/  UIADD3 UR5, UR43, -0x1, URZ ;  /* 0xffffffff2b057890 */ /* 0x000fe2000fffe03f */
[----:B------:R-:W-:Y:S01]  /*14f0*/  SHF.R.S32.HI R3, RZ, 0x1f, R3 ;  /* 0x0000001fff037819 */ /* 0x000fe20000011403 */
[----:B------:R-:W3:Y:S01]  /*1500*/  LDC R66, c[0x0][0x658] ;  /* 0x00019600ff427b82 */ /* 0x000ee20000000800 */
[----:B------:R-:W-:Y:S01]  /*1510*/  USEL UR42, UR37, 0x1, UP0 ;  /* 0x00000001252a7887 */ /* 0x000fe20008000000 */
[----:B------:R-:W-:Y:S01]  /*1520*/  IMAD.IADD R4, R5, 0x1, -R4 ;  /* 0x0000000105047824 */ /* 0x000fe200078e0a04 */
[----:B------:R-:W-:Y:S01]  /*1530*/  LEA.HI R3, R3, R60, RZ, 0x3 ;  /* 0x0000003c03037211 */ /* 0x000fe200078f18ff */
[----:B------:R-:W-:Y:S01]  /*1540*/  UISETP.NE.AND UP0, UPT, UR5, URZ, UPT ;  /* 0x0000003f0500728c */ /* 0x000fe2000bf05270 */
[----:B------:R-:W-:Y:S01]  /*1550*/  IMAD.MOV.U32 R5, RZ, RZ, 0x1 ;  /* 0x00000001ff057424 */ /* 0x000fe200078e00ff */
[----:B------:R-:W-:Y:S01]  /*1560*/  ULDC UR8, c[0x0][0x284] ;  /* 0x0000a10000087ab9 */ /* 0x000fe20000000800 */
[----:B------:R-:W-:Y:S01]  /*1570*/  LOP3.LUT R3, R3, 0xfffffff8, RZ, 0xc0, !PT ;  /* 0xfffffff803037812 */ /* 0x000fe200078ec0ff */
[----:B------:R-:W4:Y:S01]  /*1580*/  LDC.64 R64, c[0x0][0x5c8] ;  /* 0x00017200ff407b82 */ /* 0x000f220000000a00 */
[----:B------:R-:W-:Y:S01]  /*1590*/  USEL UR7, URZ, 0x1, UP0 ;  /* 0x000000013f077887 */ /* 0x000fe20008000000 */
[----:B------:R-:W-:Y:S01]  /*15a0*/  IMAD.SHL.U32 R62, R4, 0x2, RZ ;  /* 0x00000002043e7824 */ /* 0x000fe200078e00ff */
[----:B------:R-:W-:Y:S01]  /*15b0*/  LOP3.LUT R76, R23, 0x1, RZ, 0xfc, !PT ;  /* 0x00000001174c7812 */ /* 0x000fe200078efcff */
[----:B------:R-:W-:Y:S01]  /*15c0*/  IMAD.IADD R60, R60, 0x1, -R3 ;  /* 0x000000013c3c7824 */ /* 0x000fe200078e0a03 */
[----:B------:R-:W-:Y:S01]  /*15d0*/  SHF.R.S32.HI R3, RZ, 0x5, R8 ;  /* 0x00000005ff037819 */ /* 0x000fe20000011408 */
[----:B------:R-:W-:Y:S01]  /*15e0*/  USHF.L.U32 UR39, UR37, 0x1, URZ ;  /* 0x0000000125277899 */ /* 0x000fe2000800063f */
[----:B------:R-:W-:Y:S01]  /*15f0*/  IMAD.U32 R77, RZ, RZ, UR7 ;  /* 0x00000007ff4d7e24 */ /* 0x000fe2000f8e00ff */
[----:B------:R-:W0:Y:S01]  /*1600*/  LDC R67, c[0x0][0x288] ;  /* 0x0000a200ff437b82 */ /* 0x000e220000000800 */
[--C-:B------:R-:W-:Y:S01]  /*1610*/  SHF.R.S32.HI R61, RZ, 0x1f, R60.reuse ;  /* 0x0000001fff3d7819 */ /* 0x100fe2000001143c */
[----:B-1----:R-:W-:Y:S01]  /*1620*/  ULEA UR40, UR4, UR40, 0x18 ;  /* 0x0000002804287291 */ /* 0x002fe2000f8ec03f */
[C---:B------:R-:W-:Y:S01]  /*1630*/  IMAD R71, R3.reuse, -0x10, -R60 ;  /* 0xfffffff003477824 */ /* 0x040fe200078e0a3c */
[----:B------:R-:W-:Y:S01]  /*1640*/  USHF.L.U32 UR4, UR5, 0x3, URZ ;  /* 0x0000000305047899 */ /* 0x000fe2000800063f */
[----:B------:R-:W-:Y:S01]  /*1650*/  SHF.R.S32.HI R63, RZ, 0x1f, R62 ;  /* 0x0000001fff3f7819 */ /* 0x000fe2000001143e */
[----:B------:R-:W-:Y:S01]  /*1660*/  IMAD.WIDE R60, R3, 0x10, R60 ;  /* 0x00000010033c7825 */ /* 0x000fe200078e023c */
[----:B------:R-:W-:Y:S01]  /*1670*/  UIADD3 UR5, UR40, 0x100, URZ ;  /* 0x0000010028057890 */ /* 0x000fe2000fffe03f */
[----:B------:R-:W1:Y:S01]  /*1680*/  LDC R69, c[0x0][0x600] ;  /* 0x00018000ff457b82 */ /* 0x000e620000000800 */
[----:B------:R-:W-:Y:S01]  /*1690*/  UIADD3 UR6, UR40, 0x18100, URZ ;  /* 0x0001810028067890 */ /* 0x000fe2000fffe03f */
[----:B------:R-:W-:Y:S01]  /*16a0*/  IMAD.MOV.U32 R3, RZ, RZ, -0x1 ;  /* 0xffffffffff037424 */ /* 0x000fe200078e00ff */
[----:B------:R-:W-:Y:S01]  /*16b0*/  USHF.R.U32.HI UR5, URZ, 0x4, UR5 ;  /* 0x000000043f057899 */ /* 0x000fe20008011605 */
[----:B------:R-:W-:Y:S01]  /*16c0*/  VIADD R71, R71, UR8 ;  /* 0x0000000847477c36 */ /* 0x000fe20008000000 */
[----:B------:R-:W-:-:S02]  /*16d0*/  USHF.R.U32.HI UR6, URZ, 0x4, UR6 ;  /* 0x000000043f067899 */ /* 0x000fc40008011606 */
[-C--:B---3--:R-:W-:Y:S01]  /*16e0*/  SHF.L.U32 R3, R3, R66.reuse, RZ ;  /* 0x0000004203037219 */ /* 0x088fe200000006ff */
[----:B------:R-:W-:Y:S01]  /*16f0*/  UIADD3 UR41, UR40, 0x40, URZ ;  /* 0x0000004028297890 */ /* 0x000fe2000fffe03f */
[C---:B----4-:R-:W-:Y:S01]  /*1700*/  SHF.L.U64.HI R65, R64.reuse, 0x3, R65 ;  /* 0x0000000340417819 */ /* 0x050fe20000010241 */
[----:B------:R-:W-:Y:S01]  /*1710*/  ULOP3.LUT UR4, UR4, 0x8, URZ, 0xc0, !UPT ;  /* 0x0000000804047892 */ /* 0x000fe2000f8ec03f */
[----:B------:R-:W-:Y:S01]  /*1720*/  SHF.L.U32 R66, R5, R66, RZ ;  /* 0x0000004205427219 */ /* 0x000fe200000006ff */
[----:B------:R-:W-:Y:S01]  /*1730*/  ULOP3.LUT UR5, UR5, 0x3fff, URZ, 0xc0, !UPT ;  /* 0x00003fff05057892 */ /* 0x000fe2000f8ec03f */
[----:B------:R-:W-:Y:S01]  /*1740*/  IMAD.SHL.U32 R64, R64, 0x8, RZ ;  /* 0x0000000840407824 */ /* 0x000fe200078e00ff */
[----:B------:R-:W-:Y:S01]  /*1750*/  ULOP3.LUT UR6, UR6, 0x3fff, URZ, 0xc0, !UPT ;  /* 0x00003fff06067892 */ /* 0x000fe2000f8ec03f */
[----:B------:R-:W-:Y:S01]  /*1760*/  LOP3.LUT R70, RZ, R3, RZ, 0x33, !PT ;  /* 0x00000003ff467212 */ /* 0x000fe200078e33ff */
[----:B0-----:R-:W-:Y:S01]  /*1770*/  IMAD R67, R4, -0x2, R67 ;  /* 0xfffffffe04437824 */ /* 0x001fe200078e0243 */
[----:B------:R-:W-:-:S02]  /*1780*/  UIADD3 UR42, -UR42, UR37, URZ ;  /* 0x000000252a2a7290 */ /* 0x000fc4000fffe13f */
[----:B------:R-:W-:Y:S02]  /*1790*/  ULEA UR43, UR43, UR41, 0x3 ;  /* 0x000000292b2b7291 */ /* 0x000fe4000f8e183f */
[----:B------:R-:W-:Y:S02]  /*17a0*/  ULOP3.LUT UR44, UR4, 0x8, URZ, 0x3c, !UPT ;  /* 0x00000008042c7892 */ /* 0x000fe4000f8e3c3f */
[----:B------:R-:W-:Y:S01]  /*17b0*/  ULOP3.LUT UR45, UR4, 0x18, URZ, 0x3c, !UPT ;  /* 0x00000018042d7892 */ /* 0x000fe2000f8e3c3f */
[----:B-1----:R-:W-:Y:S01]  /*17c0*/  VIADD R69, R69, 0xffffffff ;  /* 0xffffffff45457836 */ /* 0x002fe20000000000 */
[----:B------:R-:W-:Y:S02]  /*17d0*/  ULOP3.LUT UR46, UR5, 0x10000, URZ, 0xfc, !UPT ;  /* 0x00010000052e7892 */ /* 0x000fe4000f8efc3f */
[----:B------:R-:W-:Y:S01]  /*17e0*/  ULOP3.LUT UR47, UR6, 0x10000, URZ, 0xfc, !UPT ;  /* 0x00010000062f7892 */ /* 0x000fe2000f8efc3f */
[----:B--2---:R-:W-:-:S11]  /*17f0*/  SHF.L.U64.HI R68, R6, 0x1, R0 ;  /* 0x0000000106447819 */ /* 0x004fd60000010200 */
.L_x_102:
[----:B------:R-:W-:-:S04]  /*1800*/  SHF.L.U32 R0, R77, 0x1f, RZ ;  /* 0x0000001f4d007819 */ /* 0x000fc800000006ff */
[----:B------:R-:W0:Y:S02]  /*1810*/  SYNCS.PHASECHK.TRANS64.TRYWAIT P0, [UR43+-0x8], R0 ;  /* 0xfffff800ff0075a7 */ /* 0x000e24000800016b */
[----:B01-34-:R-:W-:Y:S05]  /*1820*/  @!P0 BRA `(.L_x_19) ;  /* 0x00000048006c8947 */ /* 0x01bfea0003800000 */
.L_x_123:
[----:B------:R-:W-:Y:S02]  /*1830*/  ULDC UR4, c[0x0][0x28c] ;  /* 0x0000a30000047ab9 */ /* 0x000fe40000000800 */
[----:B------:R-:W-:-:S13]  /*1840*/  ISETP.LT.AND P0, PT, RZ, UR4, PT ;  /* 0x00000004ff007c0c */ /* 0x000fda000bf01270 */
[----:B------:R-:W-:Y:S05]  /*1850*/  @P0 BRA `(.L_x_20) ;  /* 0x0000000000400947 */ /* 0x000fea0003800000 */
[----:B0-----:R-:W-:Y:S01]  /*1860*/  MOV R0, 0x0 ;  /* 0x0000000000007802 */ /* 0x001fe20000000f00 */
[----:B------:R-:W-:Y:S01]  /*1870*/  ULDC.64 UR4, c[0x4][0x68] ;  /* 0x01001a0000047ab9 */ /* 0x000fe20000000a00 */
[----:B------:R-:W-:Y:S01]  /*1880*/  ULDC.64 UR6, c[0x4][0x8] ;  /* 0x0100020000067ab9 */ /* 0x000fe20000000a00 */
[----:B------:R-:W-:Y:S01]  /*1890*/  IMAD.U32 R4, RZ, RZ, UR4 ;  /* 0x00000004ff047e24 */ /* 0x000fe2000f8e00ff */
[----:B------:R0:W1:Y:S01]  /*18a0*/  LDC.64 R14, c[0x4][R0] ;  /* 0x01000000000e7b82 */ /* 0x0000620000000a00 */
[----:B------:R-:W-:Y:S01]  /*18b0*/  IMAD.U32 R5, RZ, RZ, UR5 ;  /* 0x00000005ff057e24 */ /* 0x000fe2000f8e00ff */
[----:B------:R-:W-:Y:S01]  /*18c0*/  ULDC.64 UR4, c[0x4][0x70] ;  /* 0x01001c0000047ab9 */ /* 0x000fe20000000a00 */
[----:B------:R-:W-:Y:S02]  /*18d0*/  IMAD.U32 R10, RZ, RZ, UR6 ;  /* 0x00000006ff0a7e24 */ /* 0x000fe4000f8e00ff */
[----:B------:R-:W-:Y:S02]  /*18e0*/  IMAD.U32 R6, RZ, RZ, UR4 ;  /* 0x00000004ff067e24 */ /* 0x000fe4000f8e00ff */
[----:B------:R-:W-:-:S02]  /*18f0*/  IMAD.U32 R7, RZ, RZ, UR5 ;  /* 0x00000005ff077e24 */ /* 0x000fc4000f8e00ff */
[----:B------:R-:W-:Y:S02]  /*1900*/  IMAD.U32 R11, RZ, RZ, UR7 ;  /* 0x00000007ff0b7e24 */ /* 0x000fe4000f8e00ff */
[----:B------:R-:W-:Y:S02]  /*1910*/  IMAD.MOV.U32 R8, RZ, RZ, 0x1e1 ;  /* 0x000001e1ff087424 */ /* 0x000fe400078e00ff */
[----:B------:R-:W-:Y:S02]  /*1920*/  IMAD.MOV.U32 R12, RZ, RZ, 0x1 ;  /* 0x00000001ff0c7424 */ /* 0x000fe400078e00ff */
[----:B0-----:R-:W-:-:S07]  /*1930*/  IMAD.MOV.U32 R13, RZ, RZ, RZ ;  /* 0x000000ffff0d7224 */ /* 0x001fce00078e00ff */
[----:B------:R-:W-:-:S07]  /*1940*/  LEPC R20, `(.L_x_20) ;  /* 0x000000001014794e */ /* 0x000fce0000000000 */
[----:B-1---5:R-:W-:Y:S05]  /*1950*/  CALL.ABS.NOINC R14 ;  /* 0x000000000e007343 */ /* 0x022fea0003c00000 */
.L_x_20:
[----:B------:R-:W-:-:S13]  /*1960*/  ISETP.NE.AND P0, PT, R76, 0x3, PT ;  /* 0x000000034c00780c */ /* 0x000fda0003f05270 */
[----:B------:R-:W-:Y:S05]  /*1970*/  @!P0 BRA `(.L_x_21) ;  /* 0x0000000000048947 */ /* 0x000fea0003800000 */
[----:B------:R-:W-:Y:S01]  /*1980*/  BPT.TRAP 0x1 ;  /* 0x000000040000795c */ /* 0x000fe20000300000 */
.L_x_21:
[----:B0-----:R-:W-:Y:S02]  /*1990*/  IMAD.U32 R3, RZ, RZ, UR36 ;  /* 0x00000024ff037e24 */ /* 0x001fe4000f8e00ff */
[----:B------:R-:W-:-:S03]  /*19a0*/  IMAD.U32 R0, RZ, RZ, UR38 ;  /* 0x00000026ff007e24 */ /* 0x000fc6000f8e00ff */
[----:B------:R-:W-:Y:S02]  /*19b0*/  LEA R3, R3, UR40, 0x3 ;  /* 0x0000002803037c11 */ /* 0x000fe4000f8e18ff */
[----:B------:R-:W-:-:S04]  /*19c0*/  SHF.L.U32 R0, R0, 0x1f, RZ ;  /* 0x0000001f00007819 */ /* 0x000fc800000006ff */
[----:B------:R0:W1:Y:S01]  /*19d0*/  SYNCS.PHASECHK.TRANS64.TRYWAIT P1, [R3+URZ], R0 ;  /* 0x00000000030075a7 */ /* 0x000062000802017f */
[----:B------:R-:W-:Y:S05]  /*19e0*/  @!P0 BRA `(.L_x_22) ;  /* 0x0000000000048947 */ /* 0x000fea0003800000 */
[----:B------:R-:W-:Y:S01]  /*19f0*/  BPT.TRAP 0x1 ;  /* 0x000000040000795c */ /* 0x000fe20000300000 */
.L_x_22:
[----:B-1----:R-:W-:Y:S05]  /*1a00*/  @P1 BRA `(.L_x_23) ;  /* 0x0000000000081947 */ /* 0x002fea0003800000 */
[----:B------:R-:W1:Y:S02]  /*1a10*/  SYNCS.PHASECHK.TRANS64.TRYWAIT P1, [R3+URZ], R0 ;  /* 0x00000000030075a7 */ /* 0x000e64000802017f */
[----:B-1----:R-:W-:Y:S05]  /*1a20*/  @!P1 BRA `(.L_x_24) ;  /* 0x0000004800049947 */ /* 0x002fea0003800000 */
.L_x_23:
[----:B------:R-:W-:Y:S05]  /*1a30*/  WARPSYNC.ALL ;  /* 0x0000000000007948 */ /* 0x000fea0003800000 */
[----:B------:R-:W-:Y:S01]  /*1a40*/  ULEA UR9, UR36, UR46, 0xb ;  /* 0x0000002e24097291 */ /* 0x000fe2000f8e583f */
[----:B------:R-:W-:Y:S01]  /*1a50*/  WARPGROUP.ARRIVE ;  /* 0x00000000000079c5 */ /* 0x000fe20000000000 */
[----:B------:R-:W-:Y:S01]  /*1a60*/  ULEA UR8, UR36, UR47, 0xb ;  /* 0x0000002f24087291 */ /* 0x000fe2000f8e583f */
[----:B01----:R-:W-:Y:S01]  /*1a70*/  IMAD.U32 R0, RZ, RZ, UR42 ;  /* 0x0000002aff007e24 */ /* 0x003fe2000f8e00ff */
[----:B------:R-:W-:Y:S01]  /*1a80*/  UMOV UR5, 0x40000040 ;  /* 0x4000004000057882 */ /* 0x000fe20000000000 */
[----:B------:R-:W-:-:S02]  /*1a90*/  UMOV UR7, 0x40000040 ;  /* 0x4000004000077882 */ /* 0x000fc40000000000 */
[----:B------:R-:W-:Y:S01]  /*1aa0*/  UMOV UR4, UR9 ;  /* 0x0000000900047c82 */ /* 0x000fe20008000000 */
[----:B------:R-:W-:Y:S01]  /*1ab0*/  ISETP.GE.AND P1, PT, R0, 0x1, PT ;  /* 0x000000010000780c */ /* 0x000fe20003f26270 */
[----:B------:R-:W-:Y:S02]  /*1ac0*/  UMOV UR6, UR8 ;  /* 0x0000000800067c82 */ /* 0x000fe40008000000 */
[----:B------:R-:W-:Y:S01]  /*1ad0*/  HGMMA.64x64x8.F32.TF32 R24, gdesc[UR4], RZ, !UPT, gsb0 ;  /* 0x04e00000041879f0 */ /* 0x000fe2000c0028ff */
[----:B------:R-:W-:Y:S02]  /*1ae0*/  UIADD3 UR4, UR9, 0x2, URZ ;  /* 0x0000000209047890 */ /* 0x000fe4000fffe03f */
[----:B------:R-:W-:Y:S01]  /*1af0*/  UIADD3 UR6, UR8, 0x2, URZ ;  /* 0x0000000208067890 */ /* 0x000fe2000fffe03f */
[----:B------:R-:W-:Y:S01]  /*1b00*/  UMOV UR5, 0x40000040 ;  /* 0x4000004000057882 */ /* 0x000fe20000000000 */
[----:B------:R-:W-:Y:S01]  /*1b10*/  UMOV UR7, 0x40000040 ;  /* 0x4000004000077882 */ /* 0x000fe20000000000 */
[----:B------:R-:W-:-:S02]  /*1b20*/  WARPGROUP.DEPBAR.LE gsb0, 0x0 ;  /* 0x00008000000079c5 */ /* 0x000fc40000010000 */
[----:B------:R-:W-:-:S06]  /*1b30*/  WARPGROUP.ARRIVE ;  /* 0x00000000000079c5 */ /* 0x000fcc0000000000 */
[----:B------:R-:W-:Y:S01]  /*1b40*/  HGMMA.64x64x8.F32.TF32 R24, gdesc[UR4], R24, gsb0 ;  /* 0x04e00000041879f0 */ /* 0x000fe20008002818 */
[----:B------:R-:W-:Y:S02]  /*1b50*/  UIADD3 UR4, UR9, 0x4, URZ ;  /* 0x0000000409047890 */ /* 0x000fe4000fffe03f */
[----:B------:R-:W-:Y:S01]  /*1b60*/  UIADD3 UR6, UR8, 0x4, URZ ;  /* 0x0000000408067890 */ /* 0x000fe2000fffe03f */
[----:B------:R-:W-:Y:S01]  /*1b70*/  UMOV UR5, 0x40000040 ;  /* 0x4000004000057882 */ /* 0x000fe20000000000 */
[----:B------:R-:W-:Y:S01]  /*1b80*/  UMOV UR7, 0x40000040 ;  /* 0x4000004000077882 */ /* 0x000fe20000000000 */
[----:B------:R-:W-:Y:S02]  /*1b90*/  WARPGROUP.DEPBAR.LE gsb0, 0x0 ;  /* 0x00008000000079c5 */ /* 0x000fe40000010000 */
        /* <DEDUP_REMOVED lines=92> */
[----:B------:R-:W-:Y:S03]  /*2160*/  HGMMA.64x64x8.F32.TF32 R24, gdesc[UR4], R24, gsb0 ;  /* 0x04e00000041879f0 */ /* 0x000fe60008002818 */
[----:B------:R-:W-:Y:S02]  /*2170*/  WARPGROUP.DEPBAR.LE gsb0, 0x0 ;  /* 0x00008000000079c5 */ /* 0x000fe40000010000 */
[----:B------:R-:W-:Y:S05]  /*2180*/  @!P1 BRA `(.L_x_25) ;  /* 0x0000000800649947 */ /* 0x000fea0003800000 */
[----:B------:R-:W-:Y:S01]  /*2190*/  UIADD3 UR4, UR36, 0x1, URZ ;  /* 0x0000000124047890 */ /* 0x000fe2000fffe03f */
[----:B------:R-:W-:Y:S02]  /*21a0*/  IMAD.U32 R0, RZ, RZ, UR42 ;  /* 0x0000002aff007e24 */ /* 0x000fe4000f8e00ff */
[----:B------:R-:W-:Y:S01]  /*21b0*/  IMAD.U32 R3, RZ, RZ, UR36 ;  /* 0x00000024ff037e24 */ /* 0x000fe2000f8e00ff */
[----:B------:R-:W-:-:S04]  /*21c0*/  UISETP.NE.AND UP0, UPT, UR4, 0x3, UPT ;  /* 0x000000030400788c */ /* 0x000fc8000bf05270 */
[----:B------:R-:W-:Y:S02]  /*21d0*/  USEL UR5, URZ, 0x1, UP0 ;  /* 0x000000013f057887 */ /* 0x000fe40008000000 */
[----:B------:R-:W-:Y:S02]  /*21e0*/  USEL UR4, UR4, URZ, UP0 ;  /* 0x0000003f04047287 */ /* 0x000fe40008000000 */
[----:B------:R-:W-:-:S06]  /*21f0*/  ULOP3.LUT UR5, UR38, UR5, URZ, 0x3c, !UPT ;  /* 0x0000000526057292 */ /* 0x000fcc000f8e3c3f */
[----:B------:R-:W-:-:S07]  /*2200*/  IMAD.U32 R6, RZ, RZ, UR5 ;  /* 0x00000005ff067e24 */ /* 0x000fce000f8e00ff */
.L_x_32:
[----:B------:R-:W-:Y:S05]  /*2210*/  @!P0 BRA `(.L_x_26) ;  /* 0x0000000000048947 */ /* 0x000fea0003800000 */
[----:B------:R-:W-:Y:S01]  /*2220*/  BPT.TRAP 0x1 ;  /* 0x000000040000795c */ /* 0x000fe20000300000 */
.L_x_26:
[----:B------:R-:W-:Y:S01]  /*2230*/  ULEA UR5, UR4, UR40, 0x3 ;  /* 0x0000002804057291 */ /* 0x000fe2000f8e183f */
[----:B------:R-:W-:-:S08]  /*2240*/  SHF.L.U32 R4, R6, 0x1f, RZ ;  /* 0x0000001f06047819 */ /* 0x000fd000000006ff */
[----:B------:R0:W1:Y:S01]  /*2250*/  SYNCS.PHASECHK.TRANS64.TRYWAIT P1, [UR5], R4 ;  /* 0x00000004ff0075a7 */ /* 0x0000620008020145 */
[----:B------:R-:W-:Y:S05]  /*2260*/  @!P0 BRA `(.L_x_27) ;  /* 0x0000000000048947 */ /* 0x000fea0003800000 */
[----:B------:R-:W-:Y:S01]  /*2270*/  BPT.TRAP 0x1 ;  /* 0x000000040000795c */ /* 0x000fe20000300000 */
.L_x_27:
[----:B-1----:R-:W-:Y:S05]  /*2280*/  @P1 BRA `(.L_x_28) ;  /* 0x0000000000081947 */ /* 0x002fea0003800000 */
[----:B------:R-:W1:Y:S02]  /*2290*/  SYNCS.PHASECHK.TRANS64.TRYWAIT P1, [UR5], R4 ;  /* 0x00000004ff0075a7 */ /* 0x000e640008020145 */
[----:B-1----:R-:W-:Y:S05]  /*22a0*/  @!P1 BRA `(.L_x_29) ;  /* 0x0000003c00f89947 */ /* 0x002fea0003800000 */
.L_x_28:
[----:B------:R-:W-:Y:S01]  /*22b0*/  ULEA UR5, UR4, UR47, 0xb ;  /* 0x0000002f04057291 */ /* 0x000fe2000f8e583f */
[----:B------:R-:W-:Y:S01]  /*22c0*/  WARPGROUP.ARRIVE ;  /* 0x00000000000079c5 */ /* 0x000fe20000000000 */
[----:B------:R-:W-:Y:S01]  /*22d0*/  ULEA UR6, UR4, UR46, 0xb ;  /* 0x0000002e04067291 */ /* 0x000fe2000f8e583f */
[----:B------:R-:W-:Y:S01]  /*22e0*/  UMOV UR11, 0x40000040 ;  /* 0x40000040000b7882 */ /* 0x000fe20000000000 */
[----:B------:R-:W-:-:S03]  /*22f0*/  UMOV UR9, 0x40000040 ;  /* 0x4000004000097882 */ /* 0x000fc60000000000 */
[----:B------:R-:W-:Y:S02]  /*2300*/  UMOV UR10, UR5 ;  /* 0x00000005000a7c82 */ /* 0x000fe40008000000 */
[----:B------:R-:W-:Y:S02]  /*2310*/  UMOV UR8, UR6 ;  /* 0x0000000600087c82 */ /* 0x000fe40008000000 */
[----:B------:R-:W-:Y:S01]  /*2320*/  HGMMA.64x64x8.F32.TF32 R24, gdesc[UR8], R24, gsb0 ;  /* 0x04e00000081879f0 */ /* 0x000fe20008002818 */
        /* <DEDUP_REMOVED lines=107> */
[----:B------:R-:W-:Y:S01]  /*29e0*/  BPT.TRAP 0x1 ;  /* 0x000000040000795c */ /* 0x000fe20000300000 */
.L_x_30:
[----:B------:R-:W-:-:S13]  /*29f0*/  ISETP.NE.AND P1, PT, R57, RZ, PT ;  /* 0x000000ff3900720c */ /* 0x000fda0003f25270 */
[----:B01----:R-:W-:-:S05]  /*2a00*/  @P1 LEA R4, R3, UR40, 0x3 ;  /* 0x0000002803041c11 */ /* 0x003fca000f8e18ff */
[----:B------:R-:W-:-:S05]  /*2a10*/  @P1 VIADD R5, R4, 0x18 ;  /* 0x0000001804051836 */ /* 0x000fca0000000000 */
[----:B------:R-:W-:-:S04]  /*2a20*/  @P1 PRMT R5, R56, 0x654, R5 ;  /* 0x0000065438051816 */ /* 0x000fc80000000005 */
[----:B------:R0:W-:Y:S01]  /*2a30*/  @P1 SYNCS.ARRIVE.TRANS64.RED.A1T0 RZ, [R5+URZ], RZ ;  /* 0x000000ff05ff19a7 */ /* 0x0001e2000810043f */
[----:B------:R-:W-:-:S13]  /*2a40*/  ISETP.GT.U32.AND P1, PT, R23, 0x1, PT ;  /* 0x000000011700780c */ /* 0x000fda0003f24070 */
[----:B0-----:R-:W-:Y:S05]  /*2a50*/  @P1 BRA `(.L_x_31) ;  /* 0x0000000000041947 */ /* 0x001fea0003800000 */
[----:B------:R-:W-:Y:S01]  /*2a60*/  BPT.TRAP 0x1 ;  /* 0x000000040000795c */ /* 0x000fe20000300000 */
.L_x_31:
[----:B------:R-:W-:Y:S01]  /*2a70*/  UIADD3 UR4, UR4, 0x1, URZ ;  /* 0x0000000104047890 */ /* 0x000fe2000fffe03f */
[C---:B------:R-:W-:Y:S01]  /*2a80*/  ISETP.GT.AND P2, PT, R0.reuse, 0x1, PT ;  /* 0x000000010000780c */ /* 0x040fe20003f44270 */
[----:B------:R-:W-:Y:S02]  /*2a90*/  VIADD R3, R3, 0x1 ;  /* 0x0000000103037836 */ /* 0x000fe40000000000 */
[----:B------:R-:W-:Y:S01]  /*2aa0*/  UISETP.NE.AND UP0, UPT, UR4, 0x3, UPT ;  /* 0x000000030400788c */ /* 0x000fe2000bf05270 */
[----:B------:R-:W-:Y:S02]  /*2ab0*/  VIADD R0, R0, 0xffffffff ;  /* 0xffffffff00007836 */ /* 0x000fe40000000000 */
[C---:B------:R-:W-:Y:S01]  /*2ac0*/  ISETP.NE.AND P1, PT, R3.reuse, 0x3, PT ;  /* 0x000000030300780c */ /* 0x040fe20003f25270 */
[----:B------:R-:W-:Y:S02]  /*2ad0*/  USEL UR5, URZ, 0x1, UP0 ;  /* 0x000000013f057887 */ /* 0x000fe40008000000 */
[----:B------:R-:W-:Y:S01]  /*2ae0*/  USEL UR4, UR4, URZ, UP0 ;  /* 0x0000003f04047287 */ /* 0x000fe20008000000 */
[----:B------:R-:W-:-:S03]  /*2af0*/  SEL R3, R3, RZ, P1 ;  /* 0x000000ff03037207 */ /* 0x000fc60000800000 */
[----:B------:R-:W-:Y:S01]  /*2b00*/  LOP3.LUT R6, R6, UR5, RZ, 0x3c, !PT ;  /* 0x0000000506067c12 */ /* 0x000fe2000f8e3cff */
[----:B------:R-:W-:Y:S07]  /*2b10*/  @P2 BRA `(.L_x_32) ;  /* 0xfffffff400bc2947 */ /* 0x000fee000383ffff */
.L_x_25:
[----:B------:R-:W0:Y:S01]  /*2b20*/  LDC R0, c[0x0][0x28c] ;  /* 0x0000a300ff007b82 */ /* 0x000e220000000800 */
[----:B------:R-:W-:-:S04]  /*2b30*/  IMAD.U32 R3, RZ, RZ, UR44 ;  /* 0x0000002cff037e24 */ /* 0x000fc8000f8e00ff */
[----:B------:R1:W-:Y:S01]  /*2b40*/  SYNCS.ARRIVE.TRANS64.A1T0 RZ, [R3+UR41], RZ ;  /* 0x000000ff03ff79a7 */ /* 0x0003e20008100029 */
[----:B0-----:R-:W-:-:S13]  /*2b50*/  ISETP.GE.AND P1, PT, R0, 0x1, PT ;  /* 0x000000010000780c */ /* 0x001fda0003f26270 */
[----:B-1----:R-:W-:Y:S05]  /*2b60*/  @!P1 BRA `(.L_x_33) ;  /* 0x0000000000449947 */ /* 0x002fea0003800000 */
[----:B------:R-:W-:Y:S05]  /*2b70*/  @!P0 BRA `(.L_x_34) ;  /* 0x0000000000048947 */ /* 0x000fea0003800000 */
[----:B------:R-:W-:Y:S01]  /*2b80*/  BPT.TRAP 0x1 ;  /* 0x000000040000795c */ /* 0x000fe20000300000 */
.L_x_34:
[----:B------:R-:W-:-:S13]  /*2b90*/  ISETP.NE.AND P0, PT, R57, RZ, PT ;  /* 0x000000ff3900720c */ /* 0x000fda0003f05270 */
[----:B------:R-:W-:-:S05]  /*2ba0*/  VOTEU.ANY UP0, P0 ;  /* 0x00000000003f7886 */ /* 0x000fca0000000100 */
[----:B------:R-:W-:-:S06]  /*2bb0*/  @UP0 UIADD3 UR4, UR36, UR42, URZ ;  /* 0x0000002a24040290 */ /* 0x000fcc000fffe03f */
[----:B------:R-:W-:Y:S02]  /*2bc0*/  IMAD.U32 R4, RZ, RZ, UR4 ;  /* 0x00000004ff047e24 */ /* 0x000fe4000f8e00ff */
[----:B------:R-:W-:Y:S02]  /*2bd0*/  IMAD.U32 R3, RZ, RZ, UR4 ;  /* 0x00000004ff037e24 */ /* 0x000fe4000f8e00ff */
[----:B------:R-:W-:-:S05]  /*2be0*/  @P0 IMAD.WIDE.U32 R4, R4, -0x55555555, RZ ;  /* 0xaaaaaaab04040825 */ /* 0x000fca00078e00ff */
[----:B------:R-:W-:-:S05]  /*2bf0*/  @P0 SHF.R.U32.HI R0, RZ, 0x1, R5 ;  /* 0x00000001ff000819 */ /* 0x000fca0000011605 */
[----:B------:R-:W-:-:S05]  /*2c00*/  @P0 IMAD R0, R0, -0x3, R3 ;  /* 0xfffffffd00000824 */ /* 0x000fca00078e0203 */
[----:B------:R-:W-:-:S05]  /*2c10*/  @P0 LEA R0, R0, UR40, 0x3 ;  /* 0x0000002800000c11 */ /* 0x000fca000f8e18ff */
[----:B------:R-:W-:-:S05]  /*2c20*/  @P0 VIADD R3, R0, 0x18 ;  /* 0x0000001800030836 */ /* 0x000fca0000000000 */
[----:B------:R-:W-:-:S04]  /*2c30*/  @P0 PRMT R3, R56, 0x654, R3 ;  /* 0x0000065438030816 */ /* 0x000fc80000000003 */
[----:B------:R0:W-:Y:S01]  /*2c40*/  @P0 SYNCS.ARRIVE.TRANS64.RED.A1T0 RZ, [R3+URZ], RZ ;  /* 0x000000ff03ff09a7 */ /* 0x0001e2000810043f */
[----:B------:R-:W-:-:S13]  /*2c50*/  ISETP.GT.U32.AND P0, PT, R23, 0x1, PT ;  /* 0x000000011700780c */ /* 0x000fda0003f04070 */
[----:B0-----:R-:W-:Y:S05]  /*2c60*/  @P0 BRA `(.L_x_33) ;  /* 0x0000000000040947 */ /* 0x001fea0003800000 */
[----:B------:R-:W-:Y:S01]  /*2c70*/  BPT.TRAP 0x1 ;  /* 0x000000040000795c */ /* 0x000fe20000300000 */
.L_x_33:
[----:B------:R-:W-:Y:S01]  /*2c80*/  SHF.L.U32 R0, R77, 0x1f, RZ ;  /* 0x0000001f4d007819 */ /* 0x000fe200000006ff */
[----:B------:R-:W-:Y:S01]  /*2c90*/  UIADD3 UR36, UR36, UR39, URZ ;  /* 0x0000002724247290 */ /* 0x000fe2000fffe03f */
[----:B------:R-:W-:Y:S01]  /*2ca0*/  SHF.R.S32.HI R9, RZ, 0x1f, R19 ;  /* 0x0000001fff097819 */ /* 0x000fe20000011413 */
[----:B------:R-:W-:Y:S01]  /*2cb0*/  UISETP.GE.U32.AND UP1, UPT, UR39, 0x3, UPT ;  /* 0x000000032700788c */ /* 0x000fe2000bf26070 */
[----:B------:R-:W0:Y:S01]  /*2cc0*/  SYNCS.PHASECHK.TRANS64.TRYWAIT P0, [UR43+0x8], R0 ;  /* 0x00000800ff0075a7 */ /* 0x000e22000800016b */
[----:B------:R-:W-:-:S04]  /*2cd0*/  UISETP.GT.U32.AND UP0, UPT, UR36, 0x2, UPT ;  /* 0x000000022400788c */ /* 0x000fc8000bf04070 */
[----:B------:R-:W-:-:S04]  /*2ce0*/  UISETP.LT.U32.AND UP0, UPT, UR39, 0x3, UP0 ;  /* 0x000000032700788c */ /* 0x000fc80008701070 */
[----:B------:R-:W-:Y:S02]  /*2cf0*/  USEL UR6, URZ, 0x1, !UP0 ;  /* 0x000000013f067887 */ /* 0x000fe4000c000000 */
[----:B------:R-:W-:Y:S02]  /*2d00*/  @UP1 UIMAD.WIDE.U32 UR4, UR36, -0x55555555, URZ ;  /* 0xaaaaaaab240418a5 */ /* 0x000fe4000f8e003f */
[----:B------:R-:W-:Y:S02]  /*2d10*/  ULOP3.LUT UR38, UR38, UR6, URZ, 0x3c, !UPT ;  /* 0x0000000626267292 */ /* 0x000fe4000f8e3c3f */
[----:B------:R-:W-:-:S04]  /*2d20*/  @UP1 USHF.R.U32.HI UR4, URZ, 0x1, UR5 ;  /* 0x000000013f041899 */ /* 0x000fc80008011605 */
[----:B------:R-:W-:Y:S01]  /*2d30*/  @UP1 ULOP3.LUT UR38, UR38, 0x1, UR4, 0x78, !UPT ;  /* 0x0000000126261892 */ /* 0x000fe2000f8e7804 */
[----:B0-----:R-:W-:Y:S11]  /*2d40*/  @!P0 BRA `(.L_x_35) ;  /* 0x0000003400688947 */ /* 0x001ff60003800000 */
.L_x_124:
[----:B------:R-:W-:Y:S01]  /*2d50*/  ULDC.64 UR4, c[0x0][0x5d0] ;  /* 0x0001740000047ab9 */ /* 0x000fe20000000a00 */
[----:B------:R-:W-:Y:S01]  /*2d60*/  ULDC UR6, c[0x0][0x284] ;  /* 0x0000a10000067ab9 */ /* 0x000fe20000000800 */
[----:B0-----:R-:W-:Y:S02]  /*2d70*/  IMAD R0, R9, UR4, RZ ;  /* 0x0000000409007c24 */ /* 0x001fe4000f8e02ff */
[----:B------:R-:W-:Y:S02]  /*2d80*/  IMAD.SHL.U32 R12, R18, 0x40, RZ ;  /* 0x00000040120c7824 */ /* 0x000fe400078e00ff */
[C---:B------:R-:W-:Y:S02]  /*2d90*/  IMAD R3, R19.reuse, UR5, R0 ;  /* 0x0000000513037c24 */ /* 0x040fe4000f8e0200 */
[----:B------:R-:W-:Y:S01]  /*2da0*/  IMAD.SHL.U32 R0, R22, 0x40, RZ ;  /* 0x0000004016007824 */ /* 0x000fe200078e00ff */
[----:B------:R-:W-:Y:S01]  /*2db0*/  SHF.R.S32.HI R13, RZ, 0x1f, R12 ;  /* 0x0000001fff0d7819 */ /* 0x000fe2000001140c */
[----:B------:R-:W-:Y:S01]  /*2dc0*/  IMAD.WIDE.U32 R4, R19, UR4, R62 ;  /* 0x0000000413047c25 */ /* 0x000fe2000f8e003e */
[----:B------:R-:W-:-:S02]  /*2dd0*/  ULDC.64 UR4, c[0x0][0x5c8] ;  /* 0x0001720000047ab9 */ /* 0x000fc40000000a00 */
[----:B------:R-:W-:Y:S01]  /*2de0*/  ISETP.GE.AND P0, PT, R0, UR6, PT ;  /* 0x0000000600007c0c */ /* 0x000fe2000bf06270 */
[----:B------:R-:W-:Y:S01]  /*2df0*/  ULDC UR6, c[0x0][0x288] ;  /* 0x0000a20000067ab9 */ /* 0x000fe20000000800 */
[----:B------:R-:W-:Y:S01]  /*2e00*/  IADD3 R4, P1, R12, R4, RZ ;  /* 0x000000040c047210 */ /* 0x000fe20007f3e0ff */
[----:B------:R-:W-:Y:S01]  /*2e10*/  IMAD.WIDE R72, R22, 0x40, R60 ;  /* 0x0000004016487825 */ /* 0x000fe200078e023c */
[----:B------:R-:W-:Y:S02]  /*2e20*/  ISETP.GE.OR P0, PT, R12, UR6, P0 ;  /* 0x000000060c007c0c */ /* 0x000fe40008706670 */
[----:B------:R-:W-:Y:S01]  /*2e30*/  IADD3.X R5, R13, R5, R3, P1, !PT ;  /* 0x000000050d057210 */ /* 0x000fe20000ffe403 */
[----:B------:R-:W-:-:S04]  /*2e40*/  IMAD R7, R73, UR4, RZ ;  /* 0x0000000449077c24 */ /* 0x000fc8000f8e02ff */
[C---:B------:R-:W-:Y:S02]  /*2e50*/  IMAD R7, R72.reuse, UR5, R7 ;  /* 0x0000000548077c24 */ /* 0x040fe4000f8e0207 */
[----:B------:R-:W-:-:S04]  /*2e60*/  IMAD.WIDE.U32 R74, R72, UR4, R4 ;  /* 0x00000004484a7c25 */ /* 0x000fc8000f8e0004 */
[----:B------:R-:W-:Y:S05]  /*2e70*/  @P0 BRA `(.L_x_36) ;  /* 0x0000001800d00947 */ /* 0x000fea0003800000 */
[----:B-----5:R-:W-:Y:S01]  /*2e80*/  FSETP.NEU.AND P0, PT, R59, RZ, PT ;  /* 0x000000ff3b00720b */ /* 0x020fe20003f0d000 */
[----:B------:R-:W-:Y:S01]  /*2e90*/  IMAD.IADD R22, R67, 0x1, -R12 ;  /* 0x0000000143167824 */ /* 0x000fe200078e0a0c */
[----:B------:R-:W-:Y:S01]  /*2ea0*/  BSSY B0, `(.L_x_36) ;  /* 0x00001b1000007945 */ /* 0x000fe20003800000 */
[----:B------:R-:W-:Y:S02]  /*2eb0*/  IMAD.IADD R0, R71, 0x1, -R0 ;  /* 0x0000000147007824 */ /* 0x000fe400078e0a00 */
[----:B------:R-:W-:Y:S01]  /*2ec0*/  IMAD.IADD R7, R75, 0x1, R7 ;  /* 0x000000014b077824 */ /* 0x000fe200078e0207 */
[----:B------:R-:W-:-:S04]  /*2ed0*/  ISETP.GT.AND P3, PT, R22, RZ, PT ;  /* 0x000000ff1600720c */ /* 0x000fc80003f64270 */
[----:B------:R-:W-:-:S03]  /*2ee0*/  ISETP.GT.AND P1, PT, R0, RZ, P3 ;  /* 0x000000ff0000720c */ /* 0x000fc60001f24270 */
[----:B------:R-:W-:Y:S10]  /*2ef0*/  @!P0 BRA `(.L_x_37) ;  /* 0x0000001000d48947 */ /* 0x000ff40003800000 */
[----:B------:R-:W0:Y:S01]  /*2f00*/  LDC.64 R78, c[0x0][0x5b8] ;  /* 0x00016e00ff4e7b82 */ /* 0x000e220000000a00 */
[----:B------:R-:W-:-:S07]  /*2f10*/  ULDC.64 UR4, c[0x0][0x5c0] ;  /* 0x0001700000047ab9 */ /* 0x000fce0000000a00 */
[----:B------:R-:W1:Y:S08]  /*2f20*/  LDC.64 R80, c[0x0][0x5b0] ;  /* 0x00016c00ff507b82 */ /* 0x000e700000000a00 */
[----:B------:R-:W2:Y:S01]  /*2f30*/  LDC.64 R82, c[0x0][0x5a8] ;  /* 0x00016a00ff527b82 */ /* 0x000ea20000000a00 */
[-C--:B0-----:R-:W-:Y:S02]  /*2f40*/  IMAD R6, R9, R78.reuse, RZ ;  /* 0x0000004e09067224 */ /* 0x081fe400078e02ff */
[----:B------:R-:W-:-:S04]  /*2f50*/  IMAD.WIDE.U32 R4, R19, R78, R62 ;  /* 0x0000004e13047225 */ /* 0x000fc800078e003e */
[----:B------:R-:W-:Y:S01]  /*2f60*/  IMAD R75, R19, R79, R6 ;  /* 0x0000004f134b7224 */ /* 0x000fe200078e0206 */
[----:B------:R-:W-:Y:S01]  /*2f70*/  IADD3 R8, P0, R12, R4, RZ ;  /* 0x000000040c087210 */ /* 0x000fe20007f1e0ff */
[----:B-1----:R-:W-:-:S03]  /*2f80*/  IMAD R3, R73, R80, RZ ;  /* 0x0000005049037224 */ /* 0x002fc600078e02ff */
[----:B------:R-:W-:Y:S01]  /*2f90*/  IADD3.X R9, R13, R5, R75, P0, !PT ;  /* 0x000000050d097210 */ /* 0x000fe200007fe44b */
[C---:B------:R-:W-:Y:S02]  /*2fa0*/  IMAD R73, R72.reuse, R81, R3 ;  /* 0x0000005148497224 */ /* 0x040fe400078e0203 */
[----:B------:R-:W-:-:S04]  /*2fb0*/  IMAD.WIDE.U32 R4, R72, R80, R8 ;  /* 0x0000005048047225 */ /* 0x000fc800078e0008 */
[----:B------:R-:W-:Y:S01]  /*2fc0*/  IMAD.IADD R3, R5, 0x1, R73 ;  /* 0x0000000105037824 */ /* 0x000fe200078e0249 */
[----:B--2---:R-:W-:-:S04]  /*2fd0*/  LEA R10, P0, R4, R82, 0x2 ;  /* 0x00000052040a7211 */ /* 0x004fc800078010ff */
[----:B------:R-:W-:-:S05]  /*2fe0*/  LEA.HI.X R11, R4, R83, R3, 0x2, P0 ;  /* 0x00000053040b7211 */ /* 0x000fca00000f1403 */
[----:B------:R-:W2:Y:S01]  /*2ff0*/  @P1 LDG.E.LTC128B R18, desc[UR48][R10.64] ;  /* 0x000000300a121981 */ /* 0x000ea2000c1e1920 */
[----:B------:R-:W-:Y:S01]  /*3000*/  IMAD.WIDE.U32 R4, R72, R80, R12 ;  /* 0x0000005048047225 */ /* 0x000fe200078e000c */
[----:B------:R-:W-:Y:S01]  /*3010*/  SHF.L.U64.HI R21, R80, 0x3, R81 ;  /* 0x0000000350157819 */ /* 0x000fe20000010251 */
[----:B------:R-:W-:Y:S01]  /*3020*/  BSSY B1, `(.L_x_38) ;  /* 0x0000017000017945 */ /* 0x000fe20003800000 */
[----:B------:R-:W-:Y:S01]  /*3030*/  ISETP.GT.AND P3, PT, R0, 0x8, P3 ;  /* 0x000000080000780c */ /* 0x000fe20001f64270 */
[----:B------:R-:W-:Y:S01]  /*3040*/  IMAD.SHL.U32 R20, R80, 0x8, RZ ;  /* 0x0000000850147824 */ /* 0x000fe200078e00ff */
[----:B------:R-:W-:-:S03]  /*3050*/  IADD3 R14, P0, R62, R4, RZ ;  /* 0x000000043e0e7210 */ /* 0x000fc60007f1e0ff */
[----:B------:R-:W-:Y:S01]  /*3060*/  IMAD.WIDE.U32 R20, R72, R80, R20 ;  /* 0x0000005048147225 */ /* 0x000fe200078e0014 */
[----:B------:R-:W-:Y:S02]  /*3070*/  IADD3.X R15, R63, R73, R5, P0, !PT ;  /* 0x000000493f0f7210 */ /* 0x000fe400007fe405 */
[C---:B------:R-:W-:Y:S01]  /*3080*/  LEA R6, P0, R74.reuse, UR4, 0x2 ;  /* 0x000000044a067c11 */ /* 0x040fe2000f8010ff */
[----:B------:R-:W-:Y:S02]  /*3090*/  IMAD.IADD R73, R73, 0x1, R21 ;  /* 0x0000000149497824 */ /* 0x000fe400078e0215 */
[----:B------:R-:W-:Y:S01]  /*30a0*/  IMAD.WIDE.U32 R14, R19, R78, R14 ;  /* 0x0000004e130e7225 */ /* 0x000fe200078e000e */
[----:B------:R-:W-:-:S03]  /*30b0*/  LEA.HI.X R7, R74, UR5, R7, 0x2, P0 ;  /* 0x000000054a077c11 */ /* 0x000fc600080f1407 */
[----:B------:R-:W-:Y:S01]  /*30c0*/  IMAD.IADD R5, R75, 0x1, R15 ;  /* 0x000000014b057824 */ /* 0x000fe200078e020f */
[----:B------:R-:W-:-:S04]  /*30d0*/  LEA R4, P0, R14, R82, 0x2 ;  /* 0x000000520e047211 */ /* 0x000fc800078010ff */
[----:B------:R-:W-:Y:S02]  /*30e0*/  LEA.HI.X R5, R14, R83, R5, 0x2, P0 ;  /* 0x000000530e057211 */ /* 0x000fe400000f1405 */
[----:B------:R-:W-:-:S04]  /*30f0*/  ISETP.GT.AND P0, PT, R22, 0x1, PT ;  /* 0x000000011600780c */ /* 0x000fc80003f04270 */
[----:B------:R-:W-:Y:S01]  /*3100*/  ISETP.GT.AND P4, PT, R0, RZ, P0 ;  /* 0x000000ff0000720c */ /* 0x000fe20000784270 */
[----:B--2---:R-:W-:-:S04]  /*3110*/  FMUL R3, R18, R59 ;  /* 0x0000003b12037220 */ /* 0x004fc80000400000 */
[----:B------:R-:W-:Y:S01]  /*3120*/  FFMA R11, R24, R58, R3 ;  /* 0x0000003a180b7223 */ /* 0x000fe20000000003 */
[----:B------:R-:W-:-:S04]  /*3130*/  IADD3 R3, P2, R8, R20, RZ ;  /* 0x0000001408037210 */ /* 0x000fc80007f5e0ff */
[----:B------:R0:W-:Y:S01]  /*3140*/  @P1 STG.E desc[UR48][R6.64], R11 ;  /* 0x0000000b06001986 */ /* 0x0001e2000c101930 */
[----:B------:R-:W-:Y:S01]  /*3150*/  LEA R14, P1, R3, R82, 0x2 ;  /* 0x00000052030e7211 */ /* 0x000fe200078210ff */
[----:B------:R-:W-:Y:S01]  /*3160*/  IMAD.X R10, R73, 0x1, R9, P2 ;  /* 0x00000001490a7824 */ /* 0x000fe200010e0609 */
[----:B------:R-:W-:Y:S11]  /*3170*/  @!P4 BRA `(.L_x_39) ;  /* 0x000000000004c947 */ /* 0x000ff60003800000 */
[----:B------:R1:W5:Y:S02]  /*3180*/  LDG.E.LTC128B R18, desc[UR48][R4.64+0x4] ;  /* 0x0000043004127981 */ /* 0x000364000c1e1920 */
.L_x_39:
[----:B------:R-:W-:Y:S05]  /*3190*/  BSYNC B1 ;  /* 0x0000000000017941 */ /* 0x000fea0003800000 */
.L_x_38:
[----:B-----5:R-:W-:Y:S01]  /*31a0*/  FMUL R8, R18, R59 ;  /* 0x0000003b12087220 */ /* 0x020fe20000400000 */
[----:B------:R-:W-:-:S03]  /*31b0*/  LEA.HI.X R15, R3, R83, R10, 0x2, P1 ;  /* 0x00000053030f7211 */ /* 0x000fc600008f140a */
[----:B------:R-:W-:-:S05]  /*31c0*/  FFMA R25, R25, R58, R8 ;  /* 0x0000003a19197223 */ /* 0x000fca0000000008 */
[----:B------:R2:W-:Y:S04]  /*31d0*/  @P4 STG.E desc[UR48][R6.64+0x4], R25 ;  /* 0x0000041906004986 */ /* 0x0005e8000c101930 */
[----:B------:R-:W3:Y:S01]  /*31e0*/  @P3 LDG.E.LTC128B R18, desc[UR48][R14.64] ;  /* 0x000000300e123981 */ /* 0x000ee2000c1e1920 */
[----:B------:R-:W-:Y:S01]  /*31f0*/  IADD3 R12, P1, P2, R62, R20, R12 ;  /* 0x000000143e0c7210 */ /* 0x000fe20007a3e00c */
[----:B------:R-:W-:Y:S01]  /*3200*/  BSSY B1, `(.L_x_40) ;  /* 0x0000010000017945 */ /* 0x000fe20003800000 */
[C---:B0-----:R-:W-:Y:S02]  /*3210*/  SHF.L.U64.HI R11, R64.reuse, 0x2, R65 ;  /* 0x00000002400b7819 */ /* 0x041fe40000010241 */
[----:B------:R-:W-:Y:S02]  /*3220*/  IADD3.X R13, R63, R73, R13, P1, P2 ;  /* 0x000000493f0d7210 */ /* 0x000fe40000fe440d */
[----:B------:R-:W-:-:S02]  /*3230*/  LEA R10, P2, R64, R6, 0x2 ;  /* 0x00000006400a7211 */ /* 0x000fc400078410ff */
[----:B------:R-:W-:Y:S01]  /*3240*/  ISETP.GT.AND P0, PT, R0, 0x8, P0 ;  /* 0x000000080000780c */ /* 0x000fe20000704270 */
[----:B------:R-:W-:Y:S01]  /*3250*/  IMAD.WIDE.U32 R12, R19, R78, R12 ;  /* 0x0000004e130c7225 */ /* 0x000fe200078e000c */
[----:B------:R-:W-:-:S03]  /*3260*/  ISETP.GT.AND P1, PT, R22, 0x8, PT ;  /* 0x000000081600780c */ /* 0x000fc60003f24270 */
[----:B------:R-:W-:Y:S01]  /*3270*/  IMAD.X R11, R11, 0x1, R7, P2 ;  /* 0x000000010b0b7824 */ /* 0x000fe200010e0607 */
[----:B------:R-:W-:Y:S01]  /*3280*/  LEA R8, P4, R12, R82, 0x2 ;  /* 0x000000520c087211 */ /* 0x000fe200078810ff */
[----:B------:R-:W-:-:S05]  /*3290*/  IMAD.IADD R9, R75, 0x1, R13 ;  /* 0x000000014b097824 */ /* 0x000fca00078e020d */
[----:B------:R-:W-:Y:S01]  /*32a0*/  LEA.HI.X R9, R12, R83, R9, 0x2, P4 ;  /* 0x000000530c097211 */ /* 0x000fe200020f1409 */
[----:B---3--:R-:W-:-:S04]  /*32b0*/  FMUL R3, R18, R59 ;  /* 0x0000003b12037220 */ /* 0x008fc80000400000 */
[----:B------:R-:W-:-:S05]  /*32c0*/  FFMA R3, R26, R58, R3 ;  /* 0x0000003a1a037223 */ /* 0x000fca0000000003 */
[----:B------:R2:W-:Y:S01]  /*32d0*/  @P3 STG.E desc[UR48][R10.64], R3 ;  /* 0x000000030a003986 */ /* 0x0005e2000c101930 */
[----:B------:R-:W-:Y:S05]  /*32e0*/  @!P0 BRA `(.L_x_41) ;  /* 0x0000000000048947 */ /* 0x000fea0003800000 */
[----:B------:R0:W5:Y:S02]  /*32f0*/  LDG.E.LTC128B R18, desc[UR48][R8.64+0x4] ;  /* 0x0000043008127981 */ /* 0x000164000c1e1920 */
.L_x_41:
[----:B------:R-:W-:Y:S05]  /*3300*/  BSYNC B1 ;  /* 0x0000000000017941 */ /* 0x000fea0003800000 */
.L_x_40:
[----:B-----5:R-:W-:Y:S01]  /*3310*/  FMUL R12, R18, R59 ;  /* 0x0000003b120c7220 */ /* 0x020fe20000400000 */
[----:B------:R-:W-:Y:S01]  /*3320*/  ISETP.GT.AND P3, PT, R0, RZ, P1 ;  /* 0x000000ff0000720c */ /* 0x000fe20000f64270 */
[----:B------:R-:W-:Y:S01]  /*3330*/  BSSY B1, `(.L_x_42) ;  /* 0x0000006000017945 */ /* 0x000fe20003800000 */
[----:B------:R-:W-:Y:S01]  /*3340*/  ISETP.GT.AND P2, PT, R22, 0x9, PT ;  /* 0x000000091600780c */ /* 0x000fe20003f44270 */
[----:B------:R-:W-:-:S05]  /*3350*/  FFMA R27, R27, R58, R12 ;  /* 0x0000003a1b1b7223 */ /* 0x000fca000000000c */
[----:B------:R3:W-:Y:S05]  /*3360*/  @P0 STG.E desc[UR48][R10.64+0x4], R27 ;  /* 0x0000041b0a000986 */ /* 0x0007ea000c101930 */
[----:B------:R-:W-:Y:S05]  /*3370*/  @!P3 BRA `(.L_x_43) ;  /* 0x000000000004b947 */ /* 0x000fea0003800000 */
[----:B------:R4:W5:Y:S02]  /*3380*/  LDG.E.LTC128B R18, desc[UR48][R4.64+0x20] ;  /* 0x0000203004127981 */ /* 0x000964000c1e1920 */
.L_x_43:
[----:B------:R-:W-:Y:S05]  /*3390*/  BSYNC B1 ;  /* 0x0000000000017941 */ /* 0x000fea0003800000 */
.L_x_42:
[----:B--2--5:R-:W-:Y:S01]  /*33a0*/  FMUL R3, R18, R59 ;  /* 0x0000003b12037220 */ /* 0x024fe20000400000 */
[----:B------:R-:W-:Y:S01]  /*33b0*/  ISETP.GT.AND P0, PT, R0, RZ, P2 ;  /* 0x000000ff0000720c */ /* 0x000fe20001704270 */
[----:B------:R-:W-:Y:S02]  /*33c0*/  BSSY B1, `(.L_x_44) ;  /* 0x0000005000017945 */ /* 0x000fe40003800000 */
[----:B------:R-:W-:-:S05]  /*33d0*/  FFMA R3, R28, R58, R3 ;  /* 0x0000003a1c037223 */ /* 0x000fca0000000003 */
[----:B------:R2:W-:Y:S05]  /*33e0*/  @P3 STG.E desc[UR48][R6.64+0x20], R3 ;  /* 0x0000200306003986 */ /* 0x0005ea000c101930 */
[----:B------:R-:W-:Y:S05]  /*33f0*/  @!P0 BRA `(.L_x_45) ;  /* 0x0000000000048947 */ /* 0x000fea0003800000 */
[----:B------:R0:W5:Y:S02]  /*3400*/  LDG.E.LTC128B R18, desc[UR48][R4.64+0x24] ;  /* 0x0000243004127981 */ /* 0x000164000c1e1920 */
.L_x_45:
[----:B------:R-:W-:Y:S05]  /*3410*/  BSYNC B1 ;  /* 0x0000000000017941 */ /* 0x000fea0003800000 */
.L_x_44:
[----:B-----5:R-:W-:Y:S01]  /*3420*/  FMUL R12, R18, R59 ;  /* 0x0000003b120c7220 */ /* 0x020fe20000400000 */
[----:B------:R-:W-:Y:S01]  /*3430*/  ISETP.GT.AND P1, PT, R0, 0x8, P1 ;  /* 0x000000080000780c */ /* 0x000fe20000f24270 */
[----:B------:R-:W-:Y:S02]  /*3440*/  BSSY B1, `(.L_x_46) ;  /* 0x0000005000017945 */ /* 0x000fe40003800000 */
[----:B------:R-:W-:-:S05]  /*3450*/  FFMA R29, R29, R58, R12 ;  /* 0x0000003a1d1d7223 */ /* 0x000fca000000000c */
[----:B------:R0:W-:Y:S05]  /*3460*/  @P0 STG.E desc[UR48][R6.64+0x24], R29 ;  /* 0x0000241d06000986 */ /* 0x0001ea000c101930 */
[----:B------:R-:W-:Y:S05]  /*3470*/  @!P1 BRA `(.L_x_47) ;  /* 0x0000000000049947 */ /* 0x000fea0003800000 */
[----:B------:R0:W5:Y:S02]  /*3480*/  LDG.E.LTC128B R18, desc[UR48][R8.64+0x20] ;  /* 0x0000203008127981 */ /* 0x000164000c1e1920 */
.L_x_47:
[----:B------:R-:W-:Y:S05]  /*3490*/  BSYNC B1 ;  /* 0x0000000000017941 */ /* 0x000fea0003800000 */
.L_x_46:
[----:B--2--5:R-:W-:Y:S01]  /*34a0*/  FMUL R3, R18, R59 ;  /* 0x0000003b12037220 */ /* 0x024fe20000400000 */
[----:B------:R-:W-:Y:S01]  /*34b0*/  ISETP.GT.AND P2, PT, R0, 0x8, P2 ;  /* 0x000000080000780c */ /* 0x000fe20001744270 */
[----:B------:R-:W-:Y:S01]  /*34c0*/  BSSY B1, `(.L_x_48) ;  /* 0x0000006000017945 */ /* 0x000fe20003800000 */
[----:B------:R-:W-:Y:S01]  /*34d0*/  ISETP.GT.AND P0, PT, R22, 0x10, PT ;  /* 0x000000101600780c */ /* 0x000fe20003f04270 */
[----:B------:R-:W-:-:S05]  /*34e0*/  FFMA R3, R30, R58, R3 ;  /* 0x0000003a1e037223 */ /* 0x000fca0000000003 */
[----:B------:R2:W-:Y:S05]  /*34f0*/  @P1 STG.E desc[UR48][R10.64+0x20], R3 ;  /* 0x000020030a001986 */ /* 0x0005ea000c101930 */
[----:B------:R-:W-:Y:S05]  /*3500*/  @!P2 BRA `(.L_x_49) ;  /* 0x000000000004a947 */ /* 0x000fea0003800000 */
[----:B------:R0:W5:Y:S02]  /*3510*/  LDG.E.LTC128B R18, desc[UR48][R8.64+0x24] ;  /* 0x0000243008127981 */ /* 0x000164000c1e1920 */
.L_x_49:
[----:B------:R-:W-:Y:S05]  /*3520*/  BSYNC B1 ;  /* 0x0000000000017941 */ /* 0x000fea0003800000 */
.L_x_48:
        /* <DEDUP_REMOVED lines=8> */
.L_x_51:
[----:B------:R-:W-:Y:S05]  /*35b0*/  BSYNC B1 ;  /* 0x0000000000017941 */ /* 0x000fea0003800000 */
.L_x_50:
[----:B--2--5:R-:W-:Y:S01]  /*35c0*/  FMUL R3, R18, R59 ;  /* 0x0000003b12037220 */ /* 0x024fe20000400000 */
[----:B------:R-:W-:Y:S01]  /*35d0*/  ISETP.GT.AND P2, PT, R0, RZ, P1 ;  /* 0x000000ff0000720c */ /* 0x000fe20000f44270 */
[----:B------:R-:W-:Y:S02]  /*35e0*/  BSSY B1, `(.L_x_52) ;  /* 0x0000005000017945 */ /* 0x000fe40003800000 */
[----:B------:R-:W-:-:S05]  /*35f0*/  FFMA R3, R32, R58, R3 ;  /* 0x0000003a20037223 */ /* 0x000fca0000000003 */
[----:B------:R2:W-:Y:S05]  /*3600*/  @P3 STG.E desc[UR48][R6.64+0x40], R3 ;  /* 0x0000400306003986 */ /* 0x0005ea000c101930 */
[----:B------:R-:W-:Y:S05]  /*3610*/  @!P2 BRA `(.L_x_53) ;  /* 0x000000000004a947 */ /* 0x000fea0003800000 */
[----:B------:R0:W5:Y:S02]  /*3620*/  LDG.E.LTC128B R18, desc[UR48][R4.64+0x44] ;  /* 0x0000443004127981 */ /* 0x000164000c1e1920 */
.L_x_53:
[----:B------:R-:W-:Y:S05]  /*3630*/  BSYNC B1 ;  /* 0x0000000000017941 */ /* 0x000fea0003800000 */
.L_x_52:
[----:B-----5:R-:W-:Y:S01]  /*3640*/  FMUL R12, R18, R59 ;  /* 0x0000003b120c7220 */ /* 0x020fe20000400000 */
[----:B------:R-:W-:Y:S01]  /*3650*/  ISETP.GT.AND P0, PT, R0, 0x8, P0 ;  /* 0x000000080000780c */ /* 0x000fe20000704270 */
[----:B------:R-:W-:Y:S02]  /*3660*/  BSSY B1, `(.L_x_54) ;  /* 0x0000005000017945 */ /* 0x000fe40003800000 */
[----:B------:R-:W-:-:S05]  /*3670*/  FFMA R33, R33, R58, R12 ;  /* 0x0000003a21217223 */ /* 0x000fca000000000c */
[----:B------:R0:W-:Y:S05]  /*3680*/  @P2 STG.E desc[UR48][R6.64+0x44], R33 ;  /* 0x0000442106002986 */ /* 0x0001ea000c101930 */
[----:B------:R-:W-:Y:S05]  /*3690*/  @!P0 BRA `(.L_x_55) ;  /* 0x0000000000048947 */ /* 0x000fea0003800000 */
[----:B------:R0:W5:Y:S02]  /*36a0*/  LDG.E.LTC128B R18, desc[UR48][R8.64+0x40] ;  /* 0x0000403008127981 */ /* 0x000164000c1e1920 */
.L_x_55:
[----:B------:R-:W-:Y:S05]  /*36b0*/  BSYNC B1 ;  /* 0x0000000000017941 */ /* 0x000fea0003800000 */
.L_x_54:
        /* <DEDUP_REMOVED lines=8> */
.L_x_57:
[----:B------:R-:W-:Y:S05]  /*3740*/  BSYNC B1 ;  /* 0x0000000000017941 */ /* 0x000fea0003800000 */
.L_x_56:
        /* <DEDUP_REMOVED lines=8> */
.L_x_59:
[----:B------:R-:W-:Y:S05]  /*37d0*/  BSYNC B1 ;  /* 0x0000000000017941 */ /* 0x000fea0003800000 */
.L_x_58:
[----:B--2--5:R-:W-:Y:S01]  /*37e0*/  FMUL R3, R18, R59 ;  /* 0x0000003b12037220 */ /* 0x024fe20000400000 */
[----:B------:R-:W-:Y:S01]  /*37f0*/  ISETP.GT.AND P1, PT, R0, RZ, P0 ;  /* 0x000000ff0000720c */ /* 0x000fe20000724270 */
[----:B------:R-:W-:Y:S02]  /*3800*/  BSSY B1, `(.L_x_60) ;  /* 0x0000005000017945 */ /* 0x000fe40003800000 */
[----:B------:R-:W-:-:S05]  /*3810*/  FFMA R3, R36, R58, R3 ;  /* 0x0000003a24037223 */ /* 0x000fca0000000003 */
[----:B------:R2:W-:Y:S05]  /*3820*/  @P3 STG.E desc[UR48][R6.64+0x60], R3 ;  /* 0x0000600306003986 */ /* 0x0005ea000c101930 */
[----:B------:R-:W-:Y:S05]  /*3830*/  @!P1 BRA `(.L_x_61) ;  /* 0x0000000000049947 */ /* 0x000fea0003800000 */
[----:B------:R0:W5:Y:S02]  /*3840*/  LDG.E.LTC128B R18, desc[UR48][R4.64+0x64] ;  /* 0x0000643004127981 */ /* 0x000164000c1e1920 */
.L_x_61:
[----:B------:R-:W-:Y:S05]  /*3850*/  BSYNC B1 ;  /* 0x0000000000017941 */ /* 0x000fea0003800000 */
.L_x_60:
[----:B-----5:R-:W-:Y:S01]  /*3860*/  FMUL R12, R18, R59 ;  /* 0x0000003b120c7220 */ /* 0x020fe20000400000 */
[----:B------:R-:W-:Y:S01]  /*3870*/  ISETP.GT.AND P2, PT, R0, 0x8, P2 ;  /* 0x000000080000780c */ /* 0x000fe20001744270 */
[----:B------:R-:W-:Y:S02]  /*3880*/  BSSY B1, `(.L_x_62) ;  /* 0x0000005000017945 */ /* 0x000fe40003800000 */
[----:B------:R-:W-:-:S05]  /*3890*/  FFMA R37, R37, R58, R12 ;  /* 0x0000003a25257223 */ /* 0x000fca000000000c */
[----:B------:R0:W-:Y:S05]  /*38a0*/  @P1 STG.E desc[UR48][R6.64+0x64], R37 ;  /* 0x0000642506001986 */ /* 0x0001ea000c101930 */
[----:B------:R-:W-:Y:S05]  /*38b0*/  @!P2 BRA `(.L_x_63) ;  /* 0x000000000004a947 */ /* 0x000fea0003800000 */
[----:B------:R0:W5:Y:S02]  /*38c0*/  LDG.E.LTC128B R18, desc[UR48][R8.64+0x60] ;  /* 0x0000603008127981 */ /* 0x000164000c1e1920 */
.L_x_63:
[----:B------:R-:W-:Y:S05]  /*38d0*/  BSYNC B1 ;  /* 0x0000000000017941 */ /* 0x000fea0003800000 */
.L_x_62:
        /* <DEDUP_REMOVED lines=8> */
.L_x_65:
[----:B------:R-:W-:Y:S05]  /*3960*/  BSYNC B1 ;  /* 0x0000000000017941 */ /* 0x000fea0003800000 */
.L_x_64:
        /* <DEDUP_REMOVED lines=8> */
.L_x_67:
[----:B------:R-:W-:Y:S05]  /*39f0*/  BSYNC B1 ;  /* 0x0000000000017941 */ /* 0x000fea0003800000 */
.L_x_66:
[----:B--2--5:R-:W-:Y:S01]  /*3a00*/  FMUL R3, R18, R59 ;  /* 0x0000003b12037220 */ /* 0x024fe20000400000 */
[----:B------:R-:W-:Y:S01]  /*3a10*/  ISETP.GT.AND P0, PT, R0, RZ, P2 ;  /* 0x000000ff0000720c */ /* 0x000fe20001704270 */
[----:B------:R-:W-:Y:S02]  /*3a20*/  BSSY B1, `(.L_x_68) ;  /* 0x0000005000017945 */ /* 0x000fe40003800000 */
[----:B------:R-:W-:-:S05]  /*3a30*/  FFMA R3, R40, R58, R3 ;  /* 0x0000003a28037223 */ /* 0x000fca0000000003 */
[----:B------:R2:W-:Y:S05]  /*3a40*/  @P3 STG.E desc[UR48][R6.64+0x80], R3 ;  /* 0x0000800306003986 */ /* 0x0005ea000c101930 */
[----:B------:R-:W-:Y:S05]  /*3a50*/  @!P0 BRA `(.L_x_69) ;  /* 0x0000000000048947 */ /* 0x000fea0003800000 */
[----:B------:R0:W5:Y:S02]  /*3a60*/  LDG.E.LTC128B R18, desc[UR48][R4.64+0x84] ;  /* 0x0000843004127981 */ /* 0x000164000c1e1920 */
.L_x_69:
[----:B------:R-:W-:Y:S05]  /*3a70*/  BSYNC B1 ;  /* 0x0000000000017941 */ /* 0x000fea0003800000 */
.L_x_68:
[----:B-----5:R-:W-:Y:S01]  /*3a80*/  FMUL R12, R18, R59 ;  /* 0x0000003b120c7220 */ /* 0x020fe20000400000 */
[----:B------:R-:W-:Y:S01]  /*3a90*/  ISETP.GT.AND P1, PT, R0, 0x8, P1 ;  /* 0x000000080000780c */ /* 0x000fe20000f24270 */
[----:B------:R-:W-:Y:S02]  /*3aa0*/  BSSY B1, `(.L_x_70) ;  /* 0x0000005000017945 */ /* 0x000fe40003800000 */
[----:B------:R-:W-:-:S05]  /*3ab0*/  FFMA R41, R41, R58, R12 ;  /* 0x0000003a29297223 */ /* 0x000fca000000000c */
[----:B------:R0:W-:Y:S05]  /*3ac0*/  @P0 STG.E desc[UR48][R6.64+0x84], R41 ;  /* 0x0000842906000986 */ /* 0x0001ea000c101930 */
[----:B------:R-:W-:Y:S05]  /*3ad0*/  @!P1 BRA `(.L_x_71) ;  /* 0x0000000000049947 */ /* 0x000fea0003800000 */
[----:B------:R0:W5:Y:S02]  /*3ae0*/  LDG.E.LTC128B R18, desc[UR48][R8.64+0x80] ;  /* 0x0000803008127981 */ /* 0x000164000c1e1920 */
.L_x_71:
[----:B------:R-:W-:Y:S05]  /*3af0*/  BSYNC B1 ;  /* 0x0000000000017941 */ /* 0x000fea0003800000 */
.L_x_70:
        /* <DEDUP_REMOVED lines=8> */
.L_x_73:
[----:B------:R-:W-:Y:S05]  /*3b80*/  BSYNC B1 ;  /* 0x0000000000017941 */ /* 0x000fea0003800000 */
.L_x_72:
        /* <DEDUP_REMOVED lines=8> */
.L_x_75:
[----:B------:R-:W-:Y:S05]  /*3c10*/  BSYNC B1 ;  /* 0x0000000000017941 */ /* 0x000fea0003800000 */
.L_x_74:
[----:B--2--5:R-:W-:Y:S01]  /*3c20*/  FMUL R3, R18, R59 ;  /* 0x0000003b12037220 */ /* 0x024fe20000400000 */
[----:B------:R-:W-:Y:S01]  /*3c30*/  ISETP.GT.AND P2, PT, R0, RZ, P1 ;  /* 0x000000ff0000720c */ /* 0x000fe20000f44270 */
[----:B------:R-:W-:Y:S02]  /*3c40*/  BSSY B1, `(.L_x_76) ;  /* 0x0000005000017945 */ /* 0x000fe40003800000 */
[----:B------:R-:W-:-:S05]  /*3c50*/  FFMA R3, R44, R58, R3 ;  /* 0x0000003a2c037223 */ /* 0x000fca0000000003 */
[----:B------:R2:W-:Y:S05]  /*3c60*/  @P3 STG.E desc[UR48][R6.64+0xa0], R3 ;  /* 0x0000a00306003986 */ /* 0x0005ea000c101930 */
[----:B------:R-:W-:Y:S05]  /*3c70*/  @!P2 BRA `(.L_x_77) ;  /* 0x000000000004a947 */ /* 0x000fea0003800000 */
[----:B------:R0:W5:Y:S02]  /*3c80*/  LDG.E.LTC128B R18, desc[UR48][R4.64+0xa4] ;  /* 0x0000a43004127981 */ /* 0x000164000c1e1920 */
.L_x_77:
[----:B------:R-:W-:Y:S05]  /*3c90*/  BSYNC B1 ;  /* 0x0000000000017941 */ /* 0x000fea0003800000 */
.L_x_76:
[----:B-----5:R-:W-:Y:S01]  /*3ca0*/  FMUL R12, R18, R59 ;  /* 0x0000003b120c7220 */ /* 0x020fe20000400000 */
[----:B------:R-:W-:Y:S01]  /*3cb0*/  ISETP.GT.AND P0, PT, R0, 0x8, P0 ;  /* 0x000000080000780c */ /* 0x000fe20000704270 */
[----:B------:R-:W-:Y:S02]  /*3cc0*/  BSSY B1, `(.L_x_78) ;  /* 0x0000005000017945 */ /* 0x000fe40003800000 */
[----:B------:R-:W-:-:S05]  /*3cd0*/  FFMA R45, R45, R58, R12 ;  /* 0x0000003a2d2d7223 */ /* 0x000fca000000000c */
[----:B------:R0:W-:Y:S05]  /*3ce0*/  @P2 STG.E desc[UR48][R6.64+0xa4], R45 ;  /* 0x0000a42d06002986 */ /* 0x0001ea000c101930 */
[----:B------:R-:W-:Y:S05]  /*3cf0*/  @!P0 BRA `(.L_x_79) ;  /* 0x0000000000048947 */ /* 0x000fea0003800000 */
[----:B------:R0:W5:Y:S02]  /*3d00*/  LDG.E.LTC128B R18, desc[UR48][R8.64+0xa0] ;  /* 0x0000a03008127981 */ /* 0x000164000c1e1920 */
.L_x_79:
[----:B------:R-:W-:Y:S05]  /*3d10*/  BSYNC B1 ;  /* 0x0000000000017941 */ /* 0x000fea0003800000 */
.L_x_78:
        /* <DEDUP_REMOVED lines=8> */
.L_x_81:
[----:B------:R-:W-:Y:S05]  /*3da0*/  BSYNC B1 ;  /* 0x0000000000017941 */ /* 0x000fea0003800000 */
.L_x_80:
        /* <DEDUP_REMOVED lines=8> */
.L_x_83:
[----:B------:R-:W-:Y:S05]  /*3e30*/  BSYNC B1 ;  /* 0x0000000000017941 */ /* 0x000fea0003800000 */
.L_x_82:
[----:B--2--5:R-:W-:Y:S01]  /*3e40*/  FMUL R3, R18, R59 ;  /* 0x0000003b12037220 */ /* 0x024fe20000400000 */
[----:B------:R-:W-:Y:S01]  /*3e50*/  ISETP.GT.AND P1, PT, R0, RZ, P0 ;  /* 0x000000ff0000720c */ /* 0x000fe20000724270 */
[----:B------:R-:W-:Y:S02]  /*3e60*/  BSSY B1, `(.L_x_84) ;  /* 0x0000005000017945 */ /* 0x000fe40003800000 */
[----:B------:R-:W-:-:S05]  /*3e70*/  FFMA R3, R48, R58, R3 ;  /* 0x0000003a30037223 */ /* 0x000fca0000000003 */
[----:B------:R2:W-:Y:S05]  /*3e80*/  @P3 STG.E desc[UR48][R6.64+0xc0], R3 ;  /* 0x0000c00306003986 */ /* 0x0005ea000c101930 */
[----:B------:R-:W-:Y:S05]  /*3e90*/  @!P1 BRA `(.L_x_85) ;  /* 0x0000000000049947 */ /* 0x000fea0003800000 */
[----:B------:R0:W5:Y:S02]  /*3ea0*/  LDG.E.LTC128B R18, desc[UR48][R4.64+0xc4] ;  /* 0x0000c43004127981 */ /* 0x000164000c1e1920 */
.L_x_85:
[----:B------:R-:W-:Y:S05]  /*3eb0*/  BSYNC B1 ;  /* 0x0000000000017941 */ /* 0x000fea0003800000 */
.L_x_84:
[----:B-----5:R-:W-:Y:S01]  /*3ec0*/  FMUL R12, R18, R59 ;  /* 0x0000003b120c7220 */ /* 0x020fe20000400000 */
[----:B------:R-:W-:Y:S01]  /*3ed0*/  ISETP.GT.AND P2, PT, R0, 0x8, P2 ;  /* 0x000000080000780c */ /* 0x000fe20001744270 */
[----:B------:R-:W-:Y:S02]  /*3ee0*/  BSSY B1, `(.L_x_86) ;  /* 0x0000005000017945 */ /* 0x000fe40003800000 */
[----:B------:R-:W-:-:S05]  /*3ef0*/  FFMA R49, R49, R58, R12 ;  /* 0x0000003a31317223 */ /* 0x000fca000000000c */
[----:B------:R0:W-:Y:S05]  /*3f00*/  @P1 STG.E desc[UR48][R6.64+0xc4], R49 ;  /* 0x0000c43106001986 */ /* 0x0001ea000c101930 */
[----:B------:R-:W-:Y:S05]  /*3f10*/  @!P2 BRA `(.L_x_87) ;  /* 0x000000000004a947 */ /* 0x000fea0003800000 */
[----:B------:R0:W5:Y:S02]  /*3f20*/  LDG.E.LTC128B R18, desc[UR48][R8.64+0xc0] ;  /* 0x0000c03008127981 */ /* 0x000164000c1e1920 */
.L_x_87:
[----:B------:R-:W-:Y:S05]  /*3f30*/  BSYNC B1 ;  /* 0x0000000000017941 */ /* 0x000fea0003800000 */
.L_x_86:
        /* <DEDUP_REMOVED lines=8> */
.L_x_89:
[----:B------:R-:W-:Y:S05]  /*3fc0*/  BSYNC B1 ;  /* 0x0000000000017941 */ /* 0x000fea0003800000 */
.L_x_88:
        /* <DEDUP_REMOVED lines=8> */
.L_x_91:
[----:B------:R-:W-:Y:S05]  /*4050*/  BSYNC B1 ;  /* 0x0000000000017941 */ /* 0x000fea0003800000 */
.L_x_90:
[----:B--2--5:R-:W-:Y:S01]  /*4060*/  FMUL R3, R18, R59 ;  /* 0x0000003b12037220 */ /* 0x024fe20000400000 */
[----:B------:R-:W-:Y:S01]  /*4070*/  ISETP.GT.AND P0, PT, R0, RZ, P2 ;  /* 0x000000ff0000720c */ /* 0x000fe20001704270 */
[----:B------:R-:W-:Y:S02]  /*4080*/  BSSY B1, `(.L_x_92) ;  /* 0x0000005000017945 */ /* 0x000fe40003800000 */
[----:B------:R-:W-:-:S05]  /*4090*/  FFMA R3, R52, R58, R3 ;  /* 0x0000003a34037223 */ /* 0x000fca0000000003 */
[----:B------:R2:W-:Y:S05]  /*40a0*/  @P3 STG.E desc[UR48][R6.64+0xe0], R3 ;  /* 0x0000e00306003986 */ /* 0x0005ea000c101930 */
[----:B------:R-:W-:Y:S05]  /*40b0*/  @!P0 BRA `(.L_x_93) ;  /* 0x0000000000048947 */ /* 0x000fea0003800000 */
[----:B------:R0:W5:Y:S02]  /*40c0*/  LDG.E.LTC128B R18, desc[UR48][R4.64+0xe4] ;  /* 0x0000e43004127981 */ /* 0x000164000c1e1920 */
.L_x_93:
[----:B------:R-:W-:Y:S05]  /*40d0*/  BSYNC B1 ;  /* 0x0000000000017941 */ /* 0x000fea0003800000 */
.L_x_92:
[----:B01--45:R-:W-:Y:S01]  /*40e0*/  FMUL R4, R18, R59 ;  /* 0x0000003b12047220 */ /* 0x033fe20000400000 */
[----:B------:R-:W-:Y:S01]  /*40f0*/  ISETP.GT.AND P1, PT, R0, 0x8, P1 ;  /* 0x000000080000780c */ /* 0x000fe20000f24270 */
[----:B------:R-:W-:Y:S02]  /*4100*/  BSSY B1, `(.L_x_94) ;  /* 0x0000005000017945 */ /* 0x000fe40003800000 */
[----:B------:R-:W-:-:S05]  /*4110*/  FFMA R53, R53, R58, R4 ;  /* 0x0000003a35357223 */ /* 0x000fca0000000004 */
[----:B------:R0:W-:Y:S05]  /*4120*/  @P0 STG.E desc[UR48][R6.64+0xe4], R53 ;  /* 0x0000e43506000986 */ /* 0x0001ea000c101930 */
[----:B------:R-:W-:Y:S05]  /*4130*/  @!P1 BRA `(.L_x_95) ;  /* 0x0000000000049947 */ /* 0x000fea0003800000 */
[----:B------:R1:W5:Y:S02]  /*4140*/  LDG.E.LTC128B R18, desc[UR48][R8.64+0xe0] ;  /* 0x0000e03008127981 */ /* 0x000364000c1e1920 */
.L_x_95:
[----:B------:R-:W-:Y:S05]  /*4150*/  BSYNC B1 ;  /* 0x0000000000017941 */ /* 0x000fea0003800000 */
.L_x_94:
[----:B--2--5:R-:W-:Y:S01]  /*4160*/  FMUL R3, R18, R59 ;  /* 0x0000003b12037220 */ /* 0x024fe20000400000 */
[----:B------:R-:W-:Y:S01]  /*4170*/  @P1 IMAD.MOV.U32 R4, RZ, RZ, R10 ;  /* 0x000000ffff041224 */ /* 0x000fe200078e000a */
[----:B------:R-:W-:Y:S01]  /*4180*/  ISETP.GT.AND P2, PT, R0, 0x8, P2 ;  /* 0x000000080000780c */ /* 0x000fe20001744270 */
[----:B------:R-:W-:Y:S02]  /*4190*/  @P1 IMAD.MOV.U32 R5, RZ, RZ, R11 ;  /* 0x000000ffff051224 */ /* 0x000fe400078e000b */
[----:B------:R-:W-:Y:S01]  /*41a0*/  FFMA R3, R54, R58, R3 ;  /* 0x0000003a36037223 */ /* 0x000fe20000000003 */
[----:B------:R-:W-:Y:S04]  /*41b0*/  BSSY B1, `(.L_x_96) ;  /* 0x0000004000017945 */ /* 0x000fe80003800000 */
[----:B------:R2:W-:Y:S05]  /*41c0*/  @P1 STG.E desc[UR48][R4.64+0xe0], R3 ;  /* 0x0000e00304001986 */ /* 0x0005ea000c101930 */
[----:B------:R-:W-:Y:S05]  /*41d0*/  @!P2 BRA `(.L_x_97) ;  /* 0x000000000004a947 */ /* 0x000fea0003800000 */
[----:B------:R4:W5:Y:S02]  /*41e0*/  LDG.E.LTC128B R18, desc[UR48][R8.64+0xe4] ;  /* 0x0000e43008127981 */ /* 0x000964000c1e1920 */
.L_x_97:
[----:B------:R-:W-:Y:S05]  /*41f0*/  BSYNC B1 ;  /* 0x0000000000017941 */ /* 0x000fea0003800000 */
.L_x_96:
[----:B-----5:R-:W-:-:S04]  /*4200*/  FMUL R18, R18, R59 ;  /* 0x0000003b12127220 */ /* 0x020fc80000400000 */
[----:B------:R-:W-:Y:S01]  /*4210*/  FFMA R55, R55, R58, R18 ;  /* 0x0000003a37377223 */ /* 0x000fe20000000012 */
[----:B------:R-:W-:Y:S06]  /*4220*/  @!P2 BRA `(.L_x_98) ;  /* 0x0000000400e0a947 */ /* 0x000fec0003800000 */
[----:B------:R0:W-:Y:S01]  /*4230*/  STG.E desc[UR48][R10.64+0xe4], R55 ;  /* 0x0000e4370a007986 */ /* 0x0001e2000c101930 */
[----:B------:R-:W-:Y:S05]  /*4240*/  BRA `(.L_x_98) ;  /* 0x0000000400d87947 */ /* 0x000fea0003800000 */
.L_x_37:
[----:B------:R-:W-:Y:S01]  /*4250*/  ISETP.GT.AND P0, PT, R22, 0x1, PT ;  /* 0x000000011600780c */ /* 0x000fe20003f04270 */
[----:B------:R-:W-:Y:S01]  /*4260*/  ULDC.64 UR4, c[0x0][0x5c0] ;  /* 0x0001700000047ab9 */ /* 0x000fe20000000a00 */
[-C--:B------:R-:W-:Y:S01]  /*4270*/  FMUL R3, R24, R58.reuse ;  /* 0x0000003a18037220 */ /* 0x080fe20000400000 */
[----:B------:R-:W-:Y:S01]  /*4280*/  LEA R4, P4, R74, UR4, 0x2 ;  /* 0x000000044a047c11 */ /* 0x000fe2000f8810ff */
[-C--:B------:R-:W-:Y:S01]  /*4290*/  FMUL R25, R25, R58.reuse ;  /* 0x0000003a19197220 */ /* 0x080fe20000400000 */
[----:B------:R-:W-:Y:S01]  /*42a0*/  ISETP.GT.AND P2, PT, R0, RZ, P0 ;  /* 0x000000ff0000720c */ /* 0x000fe20000744270 */
[-C--:B------:R-:W-:Y:S01]  /*42b0*/  FMUL R27, R27, R58.reuse ;  /* 0x0000003a1b1b7220 */ /* 0x080fe20000400000 */
[----:B------:R-:W-:Y:S01]  /*42c0*/  LEA.HI.X R5, R74, UR5, R7, 0x2, P4 ;  /* 0x000000054a057c11 */ /* 0x000fe2000a0f1407 */
[-C--:B------:R-:W-:Y:S01]  /*42d0*/  FMUL R9, R28, R58.reuse ;  /* 0x0000003a1c097220 */ /* 0x080fe20000400000 */
[C---:B------:R-:W-:Y:S01]  /*42e0*/  ISETP.GT.AND P3, PT, R0.reuse, 0x8, P3 ;  /* 0x000000080000780c */ /* 0x040fe20001f64270 */
[-C--:B------:R-:W-:Y:S01]  /*42f0*/  FMUL R29, R29, R58.reuse ;  /* 0x0000003a1d1d7220 */ /* 0x080fe20000400000 */
[----:B------:R-:W-:Y:S01]  /*4300*/  ISETP.GT.AND P0, PT, R0, 0x8, P0 ;  /* 0x000000080000780c */ /* 0x000fe20000704270 */
[----:B------:R0:W-:Y:S01]  /*4310*/  @P1 STG.E desc[UR48][R4.64], R3 ;  /* 0x0000000304001986 */ /* 0x0001e2000c101930 */
[----:B------:R-:W-:Y:S01]  /*4320*/  ISETP.GT.AND P5, PT, R22, 0x8, PT ;  /* 0x000000081600780c */ /* 0x000fe20003fa4270 */
[-C--:B------:R-:W-:Y:S01]  /*4330*/  FMUL R31, R31, R58.reuse ;  /* 0x0000003a1f1f7220 */ /* 0x080fe20000400000 */
[C---:B------:R-:W-:Y:S01]  /*4340*/  SHF.L.U64.HI R7, R64.reuse, 0x2, R65 ;  /* 0x0000000240077819 */ /* 0x040fe20000010241 */
[----:B------:R-:W-:Y:S01]  /*4350*/  FMUL R33, R33, R58 ;  /* 0x0000003a21217220 */ /* 0x000fe20000400000 */
[----:B------:R-:W-:Y:S01]  /*4360*/  LEA R6, P1, R64, R4, 0x2 ;  /* 0x0000000440067211 */ /* 0x000fe200078210ff */
[----:B------:R-:W-:Y:S01]  /*4370*/  @P2 STG.E desc[UR48][R4.64+0x4], R25 ;  /* 0x0000041904002986 */ /* 0x000fe2000c101930 */
[----:B------:R-:W-:Y:S01]  /*4380*/  ISETP.GT.AND P4, PT, R22, 0x9, PT ;  /* 0x000000091600780c */ /* 0x000fe20003f84270 */
[-C--:B------:R-:W-:Y:S01]  /*4390*/  FMUL R35, R35, R58.reuse ;  /* 0x0000003a23237220 */ /* 0x080fe20000400000 */
[C---:B------:R-:W-:Y:S01]  /*43a0*/  ISETP.GT.AND P2, PT, R0.reuse, RZ, P5 ;  /* 0x000000ff0000720c */ /* 0x040fe20002f44270 */
[----:B------:R-:W-:Y:S01]  /*43b0*/  IMAD.X R7, R7, 0x1, R5, P1 ;  /* 0x0000000107077824 */ /* 0x000fe200008e0605 */
[----:B------:R-:W-:Y:S01]  /*43c0*/  ISETP.GT.AND P1, PT, R0, RZ, P4 ;  /* 0x000000ff0000720c */ /* 0x000fe20002724270 */
[-C--:B0-----:R-:W-:Y:S01]  /*43d0*/  FMUL R3, R26, R58.reuse ;  /* 0x0000003a1a037220 */ /* 0x081fe20000400000 */
[----:B------:R-:W-:Y:S01]  /*43e0*/  ISETP.GT.AND P4, PT, R0, 0x8, P4 ;  /* 0x000000080000780c */ /* 0x000fe20002784270 */
[-C--:B------:R-:W-:Y:S01]  /*43f0*/  FMUL R37, R37, R58.reuse ;  /* 0x0000003a25257220 */ /* 0x080fe20000400000 */
[-C--:B------:R-:W-:Y:S01]  /*4400*/  FMUL R39, R39, R58.reuse ;  /* 0x0000003a27277220 */ /* 0x080fe20000400000 */
[-C--:B------:R-:W-:Y:S01]  /*4410*/  FMUL R41, R41, R58.reuse ;  /* 0x0000003a29297220 */ /* 0x080fe20000400000 */
[----:B------:R0:W-:Y:S01]  /*4420*/  @P3 STG.E desc[UR48][R6.64], R3 ;  /* 0x0000000306003986 */ /* 0x0001e2000c101930 */
[----:B------:R-:W-:Y:S01]  /*4430*/  ISETP.GT.AND P3, PT, R22, 0x11, PT ;  /* 0x000000111600780c */ /* 0x000fe20003f64270 */
[-C--:B------:R-:W-:Y:S01]  /*4440*/  FMUL R43, R43, R58.reuse ;  /* 0x0000003a2b2b7220 */ /* 0x080fe20000400000 */
[-C--:B------:R-:W-:Y:S01]  /*4450*/  FMUL R45, R45, R58.reuse ;  /* 0x0000003a2d2d7220 */ /* 0x080fe20000400000 */
[----:B------:R-:W-:Y:S01]  /*4460*/  @P0 STG.E desc[UR48][R6.64+0x4], R27 ;  /* 0x0000041b06000986 */ /* 0x000fe2000c101930 */
[----:B------:R-:W-:Y:S01]  /*4470*/  ISETP.GT.AND P0, PT, R0, 0x8, P5 ;  /* 0x000000080000780c */ /* 0x000fe20002f04270 */
[-C--:B------:R-:W-:Y:S01]  /*4480*/  FMUL R47, R47, R58.reuse ;  /* 0x0000003a2f2f7220 */ /* 0x080fe20000400000 */
[----:B------:R-:W-:Y:S01]  /*4490*/  ISETP.GT.AND P5, PT, R22, 0x10, PT ;  /* 0x000000101600780c */ /* 0x000fe20003fa4270 */
[----:B------:R1:W-:Y:S01]  /*44a0*/  @P2 STG.E desc[UR48][R4.64+0x20], R9 ;  /* 0x0000200904002986 */ /* 0x0003e2000c101930 */
[-C--:B------:R-:W-:Y:S01]  /*44b0*/  FMUL R49, R49, R58.reuse ;  /* 0x0000003a31317220 */ /* 0x080fe20000400000 */
[-C--:B------:R-:W-:Y:S01]  /*44c0*/  FMUL R51, R51, R58.reuse ;  /* 0x0000003a33337220 */ /* 0x080fe20000400000 */
[----:B------:R-:W-:Y:S01]  /*44d0*/  ISETP.GT.AND P2, PT, R0, RZ, P5 ;  /* 0x000000ff0000720c */ /* 0x000fe20002f44270 */
[----:B------:R-:W-:Y:S01]  /*44e0*/  @P1 STG.E desc[UR48][R4.64+0x24], R29 ;  /* 0x0000241d04001986 */ /* 0x000fe2000c101930 */
[-C--:B0-----:R-:W-:Y:S01]  /*44f0*/  FMUL R3, R30, R58.reuse ;  /* 0x0000003a1e037220 */ /* 0x081fe20000400000 */
[C---:B------:R-:W-:Y:S01]  /*4500*/  ISETP.GT.AND P1, PT, R0.reuse, RZ, P3 ;  /* 0x000000ff0000720c */ /* 0x040fe20001f24270 */
[-C--:B------:R-:W-:Y:S01]  /*4510*/  FMUL R53, R53, R58.reuse ;  /* 0x0000003a35357220 */ /* 0x080fe20000400000 */
[----:B------:R-:W-:Y:S01]  /*4520*/  ISETP.GT.AND P3, PT, R0, 0x8, P3 ;  /* 0x000000080000780c */ /* 0x000fe20001f64270 */
[-C--:B------:R-:W-:Y:S01]  /*4530*/  FMUL R11, R54, R58.reuse ;  /* 0x0000003a360b7220 */ /* 0x080fe20000400000 */
[----:B------:R0:W-:Y:S01]  /*4540*/  @P0 STG.E desc[UR48][R6.64+0x20], R3 ;  /* 0x0000200306000986 */ /* 0x0001e2000c101930 */
[----:B------:R-:W-:Y:S01]  /*4550*/  ISETP.GT.AND P0, PT, R0, 0x8, P5 ;  /* 0x000000080000780c */ /* 0x000fe20002f04270 */
[-C--:B-1----:R-:W-:Y:S01]  /*4560*/  FMUL R9, R32, R58.reuse ;  /* 0x0000003a20097220 */ /* 0x082fe20000400000 */
[C---:B------:R-:W-:Y:S01]  /*4570*/  ISETP.GT.AND P5, PT, R22.reuse, 0x18, PT ;  /* 0x000000181600780c */ /* 0x040fe20003fa4270 */
[----:B------:R-:W-:Y:S01]  /*4580*/  @P4 STG.E desc[UR48][R6.64+0x24], R31 ;  /* 0x0000241f06004986 */ /* 0x000fe2000c101930 */
[----:B------:R-:W-:Y:S01]  /*4590*/  ISETP.GT.AND P4, PT, R22, 0x19, PT ;  /* 0x000000191600780c */ /* 0x000fe20003f84270 */
[----:B------:R-:W-:-:S02]  /*45a0*/  FMUL R55, R55, R58 ;  /* 0x0000003a37377220 */ /* 0x000fc40000400000 */
[----:B------:R1:W-:Y:S01]  /*45b0*/  @P2 STG.E desc[UR48][R4.64+0x40], R9 ;  /* 0x0000400904002986 */ /* 0x0003e2000c101930 */
[----:B------:R-:W-:-:S03]  /*45c0*/  ISETP.GT.AND P2, PT, R0, RZ, P5 ;  /* 0x000000ff0000720c */ /* 0x000fc60002f44270 */
[----:B------:R-:W-:Y:S01]  /*45d0*/  @P1 STG.E desc[UR48][R4.64+0x44], R33 ;  /* 0x0000442104001986 */ /* 0x000fe2000c101930 */
[----:B------:R-:W-:Y:S01]  /*45e0*/  ISETP.GT.AND P1, PT, R0, RZ, P4 ;  /* 0x000000ff0000720c */ /* 0x000fe20002724270 */
[----:B0-----:R-:W-:Y:S01]  /*45f0*/  FMUL R3, R34, R58 ;  /* 0x0000003a22037220 */ /* 0x001fe20000400000 */
[----:B------:R-:W-:-:S04]  /*4600*/  ISETP.GT.AND P4, PT, R0, 0x8, P4 ;  /* 0x000000080000780c */ /* 0x000fc80002784270 */
[----:B------:R0:W-:Y:S01]  /*4610*/  @P0 STG.E desc[UR48][R6.64+0x40], R3 ;  /* 0x0000400306000986 */ /* 0x0001e2000c101930 */
[----:B-1----:R-:W-:Y:S01]  /*4620*/  FMUL R9, R36, R58 ;  /* 0x0000003a24097220 */ /* 0x002fe20000400000 */
[----:B------:R-:W-:Y:S02]  /*4630*/  ISETP.GT.AND P0, PT, R0, 0x8, P5 ;  /* 0x000000080000780c */ /* 0x000fe40002f04270 */
[----:B------:R-:W-:Y:S01]  /*4640*/  @P3 STG.E desc[UR48][R6.64+0x44], R35 ;  /* 0x0000442306003986 */ /* 0x000fe2000c101930 */
[----:B------:R-:W-:-:S03]  /*4650*/  ISETP.GT.AND P5, PT, R22, 0x20, PT ;  /* 0x000000201600780c */ /* 0x000fc60003fa4270 */
[----:B------:R1:W-:Y:S01]  /*4660*/  @P2 STG.E desc[UR48][R4.64+0x60], R9 ;  /* 0x0000600904002986 */ /* 0x0003e2000c101930 */
[----:B------:R-:W-:Y:S02]  /*4670*/  ISETP.GT.AND P2, PT, R22, 0x21, PT ;  /* 0x000000211600780c */ /* 0x000fe40003f44270 */
[C---:B------:R-:W-:Y:S01]  /*4680*/  ISETP.GT.AND P3, PT, R0.reuse, RZ, P5 ;  /* 0x000000ff0000720c */ /* 0x040fe20002f64270 */
[----:B------:R-:W-:Y:S01]  /*4690*/  @P1 STG.E desc[UR48][R4.64+0x64], R37 ;  /* 0x0000642504001986 */ /* 0x000fe2000c101930 */
[----:B------:R-:W-:Y:S01]  /*46a0*/  ISETP.GT.AND P1, PT, R0, RZ, P2 ;  /* 0x000000ff0000720c */ /* 0x000fe20001724270 */
[----:B0-----:R-:W-:Y:S01]  /*46b0*/  FMUL R3, R38, R58 ;  /* 0x0000003a26037220 */ /* 0x001fe20000400000 */
[----:B------:R-:W-:-:S04]  /*46c0*/  ISETP.GT.AND P2, PT, R0, 0x8, P2 ;  /* 0x000000080000780c */ /* 0x000fc80001744270 */
[----:B------:R0:W-:Y:S01]  /*46d0*/  @P0 STG.E desc[UR48][R6.64+0x60], R3 ;  /* 0x0000600306000986 */ /* 0x0001e2000c101930 */
[----:B-1----:R-:W-:Y:S01]  /*46e0*/  FMUL R9, R40, R58 ;  /* 0x0000003a28097220 */ /* 0x002fe20000400000 */
[----:B------:R-:W-:Y:S02]  /*46f0*/  ISETP.GT.AND P0, PT, R0, 0x8, P5 ;  /* 0x000000080000780c */ /* 0x000fe40002f04270 */
[----:B------:R-:W-:Y:S04]  /*4700*/  @P4 STG.E desc[UR48][R6.64+0x64], R39 ;  /* 0x0000642706004986 */ /* 0x000fe8000c101930 */
[----:B------:R1:W-:Y:S01]  /*4710*/  @P3 STG.E desc[UR48][R4.64+0x80], R9 ;  /* 0x0000800904003986 */ /* 0x0003e2000c101930 */
[----:B------:R-:W-:-:S03]  /*4720*/  ISETP.GT.AND P3, PT, R22, 0x28, PT ;  /* 0x000000281600780c */ /* 0x000fc60003f64270 */
[----:B------:R-:W-:Y:S01]  /*4730*/  @P1 STG.E desc[UR48][R4.64+0x84], R41 ;  /* 0x0000842904001986 */ /* 0x000fe2000c101930 */
[----:B------:R-:W-:Y:S01]  /*4740*/  ISETP.GT.AND P1, PT, R22, 0x29, PT ;  /* 0x000000291600780c */ /* 0x000fe20003f24270 */
[-C--:B0-----:R-:W-:Y:S01]  /*4750*/  FMUL R3, R42, R58.reuse ;  /* 0x0000003a2a037220 */ /* 0x081fe20000400000 */
[C---:B------:R-:W-:Y:S02]  /*4760*/  ISETP.GT.AND P5, PT, R0.reuse, RZ, P3 ;  /* 0x000000ff0000720c */ /* 0x040fe40001fa4270 */
[----:B------:R-:W-:Y:S02]  /*4770*/  ISETP.GT.AND P4, PT, R0, RZ, P1 ;  /* 0x000000ff0000720c */ /* 0x000fe40000f84270 */
[----:B------:R0:W-:Y:S01]  /*4780*/  @P0 STG.E desc[UR48][R6.64+0x80], R3 ;  /* 0x0000800306000986 */ /* 0x0001e2000c101930 */
[----:B-1----:R-:W-:Y:S01]  /*4790*/  FMUL R9, R44, R58 ;  /* 0x0000003a2c097220 */ /* 0x002fe20000400000 */
[----:B------:R-:W-:Y:S02]  /*47a0*/  ISETP.GT.AND P3, PT, R0, 0x8, P3 ;  /* 0x000000080000780c */ /* 0x000fe40001f64270 */
[----:B------:R-:W-:Y:S01]  /*47b0*/  @P2 STG.E desc[UR48][R6.64+0x84], R43 ;  /* 0x0000842b06002986 */ /* 0x000fe2000c101930 */
[----:B------:R-:W-:-:S02]  /*47c0*/  ISETP.GT.AND P0, PT, R22, 0x30, PT ;  /* 0x000000301600780c */ /* 0x000fc40003f04270 */
[----:B------:R-:W-:Y:S02]  /*47d0*/  ISETP.GT.AND P1, PT, R0, 0x8, P1 ;  /* 0x000000080000780c */ /* 0x000fe40000f24270 */
[----:B------:R-:W-:Y:S01]  /*47e0*/  ISETP.GT.AND P2, PT, R22, 0x31, PT ;  /* 0x000000311600780c */ /* 0x000fe20003f44270 */
[----:B------:R1:W-:Y:S01]  /*47f0*/  @P5 STG.E desc[UR48][R4.64+0xa0], R9 ;  /* 0x0000a00904005986 */ /* 0x0003e2000c101930 */
[----:B------:R-:W-:Y:S01]  /*4800*/  ISETP.GT.AND P5, PT, R0, RZ, P0 ;  /* 0x000000ff0000720c */ /* 0x000fe200007a4270 */
[-C--:B0-----:R-:W-:Y:S01]  /*4810*/  FMUL R3, R46, R58.reuse ;  /* 0x0000003a2e037220 */ /* 0x081fe20000400000 */
[C---:B------:R-:W-:Y:S01]  /*4820*/  ISETP.GT.AND P0, PT, R0.reuse, 0x8, P0 ;  /* 0x000000080000780c */ /* 0x040fe20000704270 */
[----:B------:R-:W-:Y:S01]  /*4830*/  @P4 STG.E desc[UR48][R4.64+0xa4], R45 ;  /* 0x0000a42d04004986 */ /* 0x000fe2000c101930 */
[C---:B------:R-:W-:Y:S02]  /*4840*/  ISETP.GT.AND P4, PT, R0.reuse, RZ, P2 ;  /* 0x000000ff0000720c */ /* 0x040fe40001784270 */
[----:B------:R-:W-:Y:S01]  /*4850*/  ISETP.GT.AND P2, PT, R0, 0x8, P2 ;  /* 0x000000080000780c */ /* 0x000fe20001744270 */
[----:B------:R0:W-:Y:S01]  /*4860*/  @P3 STG.E desc[UR48][R6.64+0xa0], R3 ;  /* 0x0000a00306003986 */ /* 0x0001e2000c101930 */
[----:B------:R-:W-:Y:S01]  /*4870*/  ISETP.GT.AND P3, PT, R22, 0x39, PT ;  /* 0x000000391600780c */ /* 0x000fe20003f64270 */
[----:B-1----:R-:W-:-:S02]  /*4880*/  FMUL R9, R48, R58 ;  /* 0x0000003a30097220 */ /* 0x002fc40000400000 */
[----:B------:R-:W-:Y:S01]  /*4890*/  @P1 STG.E desc[UR48][R6.64+0xa4], R47 ;  /* 0x0000a42f06001986 */ /* 0x000fe2000c101930 */
[----:B------:R-:W-:-:S03]  /*48a0*/  ISETP.GT.AND P1, PT, R22, 0x38, PT ;  /* 0x000000381600780c */ /* 0x000fc60003f24270 */
[----:B------:R1:W-:Y:S01]  /*48b0*/  @P5 STG.E desc[UR48][R4.64+0xc0], R9 ;  /* 0x0000c00904005986 */ /* 0x0003e2000c101930 */
[----:B------:R-:W-:Y:S01]  /*48c0*/  ISETP.GT.AND P5, PT, R0, RZ, P3 ;  /* 0x000000ff0000720c */ /* 0x000fe20001fa4270 */
[-C--:B0-----:R-:W-:Y:S02]  /*48d0*/  FMUL R3, R50, R58.reuse ;  /* 0x0000003a32037220 */ /* 0x081fe40000400000 */
[----:B------:R-:W-:Y:S01]  /*48e0*/  @P4 STG.E desc[UR48][R4.64+0xc4], R49 ;  /* 0x0000c43104004986 */ /* 0x000fe2000c101930 */
[C---:B------:R-:W-:Y:S02]  /*48f0*/  ISETP.GT.AND P4, PT, R0.reuse, RZ, P1 ;  /* 0x000000ff0000720c */ /* 0x040fe40000f84270 */
[C---:B------:R-:W-:Y:S01]  /*4900*/  ISETP.GT.AND P1, PT, R0.reuse, 0x8, P1 ;  /* 0x000000080000780c */ /* 0x040fe20000f24270 */
[----:B------:R-:W-:Y:S01]  /*4910*/  @P0 STG.E desc[UR48][R6.64+0xc0], R3 ;  /* 0x0000c00306000986 */ /* 0x000fe2000c101930 */
[----:B------:R-:W-:Y:S01]  /*4920*/  ISETP.GT.AND P3, PT, R0, 0x8, P3 ;  /* 0x000000080000780c */ /* 0x000fe20001f64270 */
[----:B-1----:R-:W-:-:S02]  /*4930*/  FMUL R9, R52, R58 ;  /* 0x0000003a34097220 */ /* 0x002fc40000400000 */
[----:B------:R-:W-:Y:S06]  /*4940*/  @P2 STG.E desc[UR48][R6.64+0xc4], R51 ;  /* 0x0000c43306002986 */ /* 0x000fec000c101930 */
[----:B------:R-:W-:Y:S04]  /*4950*/  @P4 STG.E desc[UR48][R4.64+0xe0], R9 ;  /* 0x0000e00904004986 */ /* 0x000fe8000c101930 */
[----:B------:R0:W-:Y:S02]  /*4960*/  @P5 STG.E desc[UR48][R4.64+0xe4], R53 ;  /* 0x0000e43504005986 */ /* 0x0001e4000c101930 */
[----:B0-----:R-:W-:-:S02]  /*4970*/  @P1 IMAD.MOV.U32 R4, RZ, RZ, R6 ;  /* 0x000000ffff041224 */ /* 0x001fc400078e0006 */
[----:B------:R-:W-:-:S05]  /*4980*/  @P1 IMAD.MOV.U32 R5, RZ, RZ, R7 ;  /* 0x000000ffff051224 */ /* 0x000fca00078e0007 */
[----:B------:R0:W-:Y:S04]  /*4990*/  @P1 STG.E desc[UR48][R4.64+0xe0], R11 ;  /* 0x0000e00b04001986 */ /* 0x0001e8000c101930 */
[----:B------:R0:W-:Y:S02]  /*49a0*/  @P3 STG.E desc[UR48][R6.64+0xe4], R55 ;  /* 0x0000e43706003986 */ /* 0x0001e4000c101930 */
.L_x_98:
[----:B------:R-:W-:Y:S05]  /*49b0*/  BSYNC B0 ;  /* 0x0000000000007941 */ /* 0x000fea0003800000 */
.L_x_36:
[----:B0-2---:R-:W2:Y:S01]  /*49c0*/  LDL.64 R4, [R1] ;  /* 0x0000000001047983 */ /* 0x005ea20000100a00 */
[----:B------:R-:W-:Y:S01]  /*49d0*/  ULDC.64 UR4, c[0x0][0x650] ;  /* 0x0001940000047ab9 */ /* 0x000fe20000000a00 */
[----:B------:R-:W-:Y:S02]  /*49e0*/  IMAD.U32 R0, RZ, RZ, UR45 ;  /* 0x0000002dff007e24 */ /* 0x000fe4000f8e00ff */
[----:B------:R-:W-:Y:S02]  /*49f0*/  IMAD.MOV.U32 R22, RZ, RZ, -0x1 ;  /* 0xffffffffff167424 */ /* 0x000fe400078e00ff */
[----:B------:R0:W-:Y:S01]  /*4a00*/  SYNCS.ARRIVE.TRANS64.A1T0 RZ, [R0+UR41], RZ ;  /* 0x000000ff00ff79a7 */ /* 0x0001e20008100029 */
[----:B------:R-:W-:Y:S02]  /*4a10*/  IMAD.MOV.U32 R18, RZ, RZ, -0x1 ;  /* 0xffffffffff127424 */ /* 0x000fe400078e00ff */
[----:B------:R-:W-:Y:S01]  /*4a20*/  IMAD.MOV.U32 R19, RZ, RZ, -0x1 ;  /* 0xffffffffff137424 */ /* 0x000fe200078e00ff */
[----:B0-----:R-:W-:-:S02]  /*4a30*/  PRMT R0, RZ, 0x7610, R0 ;  /* 0x00007610ff007816 */ /* 0x001fc40000000000 */
[----:B--2---:R-:W-:-:S05]  /*4a40*/  LEA R16, P0, R4, R16, 0x1 ;  /* 0x0000001004107211 */ /* 0x004fca00078008ff */
[----:B------:R-:W-:Y:S01]  /*4a50*/  IMAD.X R17, R68, 0x1, R17, P0 ;  /* 0x0000000144117824 */ /* 0x000fe200000e0611 */
[----:B------:R-:W-:-:S04]  /*4a60*/  ISETP.GE.U32.AND P0, PT, R16, UR4, PT ;  /* 0x0000000410007c0c */ /* 0x000fc8000bf06070 */
[----:B------:R-:W-:-:S13]  /*4a70*/  ISETP.GE.U32.AND.EX P0, PT, R17, UR5, PT, P0 ;  /* 0x0000000511007c0c */ /* 0x000fda000bf06100 */
[----:B------:R-:W-:Y:S05]  /*4a80*/  @P0 BRA `(.L_x_99) ;  /* 0x00000004004c0947 */ /* 0x000fea0003800000 */
[----:B---3--:R-:W0:Y:S01]  /*4a90*/  LDC.64 R10, c[0x0][0x628] ;  /* 0x00018a00ff0a7b82 */ /* 0x008e220000000a00 */
[----:B------:R-:W2:Y:S01]  /*4aa0*/  S2R R12, SR_CTAID.X ;  /* 0x00000000000c7919 */ /* 0x000ea20000002500 */
[----:B-1--4-:R-:W-:Y:S02]  /*4ab0*/  IMAD.MOV.U32 R8, RZ, RZ, R16 ;  /* 0x000000ffff087224 */ /* 0x012fe400078e0010 */
[----:B------:R-:W-:Y:S01]  /*4ac0*/  IMAD.MOV.U32 R9, RZ, RZ, R17 ;  /* 0x000000ffff097224 */ /* 0x000fe200078e0011 */
[----:B------:R-:W1:Y:S03]  /*4ad0*/  S2R R18, SR_CTAID.Y ;  /* 0x0000000000127919 */ /* 0x000e660000002600 */
[----:B------:R-:W3:Y:S08]  /*4ae0*/  LDC R0, c[0x0][0x630] ;  /* 0x00018c00ff007b82 */ /* 0x000ef00000000800 */
[----:B------:R-:W4:Y:S01]  /*4af0*/  LDC.64 R14, c[0x0][0x620] ;  /* 0x00018800ff0e7b82 */ /* 0x000f220000000a00 */
[----:B0-----:R-:W-:-:S04]  /*4b00*/  ISETP.NE.U32.AND P0, PT, R10, RZ, PT ;  /* 0x000000ff0a00720c */ /* 0x001fc80003f05070 */
[----:B------:R-:W-:-:S13]  /*4b10*/  ISETP.NE.AND.EX P0, PT, R11, RZ, PT, P0 ;  /* 0x000000ff0b00720c */ /* 0x000fda0003f05300 */
[----:B-1234-:R-:W-:Y:S05]  /*4b20*/  @!P0 BRA `(.L_x_100) ;  /* 0x0000000000288947 */ /* 0x01efea0003800000 */
[----:B------:R-:W0:Y:S02]  /*4b30*/  LDC R3, c[0x0][0x634] ;  /* 0x00018d00ff037b82 */ /* 0x000e240000000800 */
[----:B0-----:R-:W-:-:S05]  /*4b40*/  IADD3 R3, P0, R16, R3, RZ ;  /* 0x0000000310037210 */ /* 0x001fca0007f1e0ff */
        /* <DEDUP_REMOVED lines=8> */
.L_x_100:
[-CC-:B------:R-:W-:Y:S01]  /*4bd0*/  SHF.R.U64 R19, R8, R0.reuse, R9.reuse ;  /* 0x0000000008137219 */ /* 0x180fe20000001209 */
[----:B------:R-:W0:Y:S01]  /*4be0*/  LDC.64 R24, c[0x0][0x640] ;  /* 0x00019000ff187b82 */ /* 0x000e220000000a00 */
[----:B------:R-:W-:Y:S01]  /*4bf0*/  SHF.R.U32.HI R0, RZ, R0, R9 ;  /* 0x00000000ff007219 */ /* 0x000fe20000011609 */
[----:B------:R-:W-:Y:S01]  /*4c00*/  ULDC UR4, c[0x0][0x150] ;  /* 0x0000540000047ab9 */ /* 0x000fe20000000800 */
[----:B------:R-:W-:Y:S02]  /*4c10*/  IADD3 R3, P0, RZ, -R19, RZ ;  /* 0x80000013ff037210 */ /* 0x000fe40007f1e0ff */
[----:B------:R-:W-:-:S03]  /*4c20*/  I2FP.F32.U32 R7, R12 ;  /* 0x0000000c00077245 */ /* 0x000fc60000201000 */
[----:B------:R-:W1:Y:S01]  /*4c30*/  LDC R6, c[0x0][0x618] ;  /* 0x00018600ff067b82 */ /* 0x000e620000000800 */
[----:B------:R-:W-:Y:S02]  /*4c40*/  IMAD.X R5, RZ, RZ, ~R0, P0 ;  /* 0x000000ffff057224 */ /* 0x000fe400000e0e00 */
[----:B------:R-:W-:Y:S01]  /*4c50*/  FMUL R7, R7, UR4 ;  /* 0x0000000407077c20 */ /* 0x000fe20008400000 */
[----:B------:R-:W-:Y:S01]  /*4c60*/  ULDC UR4, c[0x0][0x154] ;  /* 0x0000550000047ab9 */ /* 0x000fe20000000800 */
[-C--:B------:R-:W-:Y:S02]  /*4c70*/  IMAD R0, R5, R14.reuse, RZ ;  /* 0x0000000e05007224 */ /* 0x080fe400078e02ff */
[C---:B------:R-:W-:Y:S01]  /*4c80*/  IMAD.WIDE.U32 R4, R3.reuse, R14, R16 ;  /* 0x0000000e03047225 */ /* 0x040fe200078e0010 */
[----:B------:R-:W2:Y:S01]  /*4c90*/  LDC R8, c[0x0][0x608] ;  /* 0x00018200ff087b82 */ /* 0x000ea20000000800 */
[----:B------:R-:W3:Y:S02]  /*4ca0*/  F2I.U32.TRUNC.NTZ R7, R7 ;  /* 0x0000000700077305 */ /* 0x000ee4000020f000 */
[----:B------:R-:W-:Y:S01]  /*4cb0*/  IMAD R3, R3, R15, R0 ;  /* 0x0000000f03037224 */ /* 0x000fe200078e0200 */
[----:B------:R-:W-:-:S03]  /*4cc0*/  I2FP.F32.U32 R0, R18 ;  /* 0x0000001200007245 */ /* 0x000fc60000201000 */
[----:B------:R-:W-:Y:S01]  /*4cd0*/  IMAD.IADD R3, R5, 0x1, R3 ;  /* 0x0000000105037824 */ /* 0x000fe200078e0203 */
[----:B------:R-:W4:Y:S01]  /*4ce0*/  LDC R11, c[0x0][0x658] ;  /* 0x00019600ff0b7b82 */ /* 0x000f220000000800 */
[----:B0-----:R-:W-:-:S04]  /*4cf0*/  ISETP.NE.U32.AND P0, PT, R24, RZ, PT ;  /* 0x000000ff1800720c */ /* 0x001fc80003f05070 */
[----:B------:R-:W-:-:S03]  /*4d00*/  ISETP.NE.AND.EX P0, PT, R25, RZ, PT, P0 ;  /* 0x000000ff1900720c */ /* 0x000fc60003f05300 */
[----:B------:R-:W0:Y:S01]  /*4d10*/  LDC R9, c[0x0][0x144] ;  /* 0x00005100ff097b82 */ /* 0x000e220000000800 */
[-C--:B-1----:R-:W-:Y:S01]  /*4d20*/  SHF.R.U64 R10, R4, R6.reuse, R3 ;  /* 0x00000006040a7219 */ /* 0x082fe20000001203 */
[----:B---3--:R-:W-:Y:S01]  /*4d30*/  IMAD.MOV R7, RZ, RZ, -R7 ;  /* 0x000000ffff077224 */ /* 0x008fe200078e0a07 */
[----:B------:R-:W-:Y:S01]  /*4d40*/  SHF.R.U32.HI R3, RZ, R6, R3 ;  /* 0x00000006ff037219 */ /* 0x000fe20000011603 */
[----:B------:R-:W-:-:S04]  /*4d50*/  FMUL R6, R0, UR4 ;  /* 0x0000000400067c20 */ /* 0x000fc80008400000 */
[----:B------:R-:W1:Y:S01]  /*4d60*/  LDC R21, c[0x0][0x148] ;  /* 0x00005200ff157b82 */ /* 0x000e620000000800 */
[----:B------:R3:W0:Y:S01]  /*4d70*/  F2I.U32.TRUNC.NTZ R14, R6 ;  /* 0x00000006000e7305 */ /* 0x000622000020f000 */
[-CC-:B--2---:R-:W-:Y:S02]  /*4d80*/  SHF.R.U64 R13, R10, R8.reuse, R3.reuse ;  /* 0x000000080a0d7219 */ /* 0x184fe40000001203 */
[----:B------:R-:W-:-:S04]  /*4d90*/  SHF.R.U32.HI R0, RZ, R8, R3 ;  /* 0x00000008ff007219 */ /* 0x000fc80000011603 */
[----:B------:R-:W2:Y:S01]  /*4da0*/  LDC R20, c[0x0][0x648] ;  /* 0x00019200ff147b82 */ /* 0x000ea20000000800 */
[-CC-:B----4-:R-:W-:Y:S02]  /*4db0*/  SHF.R.U64 R15, R13, R11.reuse, R0.reuse ;  /* 0x0000000b0d0f7219 */ /* 0x190fe40000001200 */
[----:B------:R-:W-:-:S03]  /*4dc0*/  SHF.R.U32.HI R5, RZ, R11, R0 ;  /* 0x0000000bff057219 */ /* 0x000fc60000011600 */
[----:B------:R-:W-:Y:S02]  /*4dd0*/  IMAD.MOV.U32 R4, RZ, RZ, R15 ;  /* 0x000000ffff047224 */ /* 0x000fe400078e000f */
[----:B------:R-:W4:Y:S01]  /*4de0*/  LDC R26, c[0x0][0x638] ;  /* 0x00018e00ff1a7b82 */ /* 0x000f220000000800 */
[----:B0-----:R-:W-:-:S07]  /*4df0*/  IMAD R22, R9, R7, R12 ;  /* 0x0000000709167224 */ /* 0x001fce00078e020c */
[----:B------:R-:W0:Y:S08]  /*4e00*/  LDC R27, c[0x0][0x610] ;  /* 0x00018400ff1b7b82 */ /* 0x000e300000000800 */
[----:B------:R-:W0:Y:S01]  /*4e10*/  LDC R28, c[0x0][0x600] ;  /* 0x00018000ff1c7b82 */ /* 0x000e220000000800 */
[----:B-123--:R-:W-:Y:S05]  /*4e20*/  @!P0 BRA `(.L_x_101) ;  /* 0x0000000000288947 */ /* 0x00efea0003800000 */
[----:B------:R-:W1:Y:S02]  /*4e30*/  LDC R0, c[0x0][0x64c] ;  /* 0x00019300ff007b82 */ /* 0x000e640000000800 */
[----:B-1----:R-:W-:-:S05]  /*4e40*/  IADD3 R3, P0, R15, R0, RZ ;  /* 0x000000000f037210 */ /* 0x002fca0007f1e0ff */
        /* <DEDUP_REMOVED lines=8> */
.L_x_101:
[----:B------:R-:W-:Y:S01]  /*4ed0*/  ISETP.NE.AND P0, PT, R2, 0x1, PT ;  /* 0x000000010200780c */ /* 0x000fe20003f05270 */
[----:B------:R-:W-:Y:S01]  /*4ee0*/  IMAD.MOV R14, RZ, RZ, -R14 ;  /* 0x000000ffff0e7224 */ /* 0x000fe200078e0a0e */
[----:B------:R-:W-:Y:S02]  /*4ef0*/  SHF.R.U64 R0, R4, R20, R5 ;  /* 0x0000001404007219 */ /* 0x000fe40000001205 */
[----:B------:R-:W-:Y:S02]  /*4f00*/  LOP3.LUT R3, R13, R70, RZ, 0xc0, !PT ;  /* 0x000000460d037212 */ /* 0x000fe400078ec0ff */
[----:B------:R-:W-:Y:S01]  /*4f10*/  LOP3.LUT R5, R10, R69, RZ, 0xc0, !PT ;  /* 0x000000450a057212 */ /* 0x000fe200078ec0ff */
[----:B------:R-:W-:Y:S02]  /*4f20*/  IMAD.MOV R4, RZ, RZ, -R0 ;  /* 0x000000ffff047224 */ /* 0x000fe400078e0a00 */
[----:B------:R-:W-:Y:S02]  /*4f30*/  IMAD R3, R66, R0, R3 ;  /* 0x0000000042037224 */ /* 0x000fe400078e0203 */
[----:B----4-:R-:W-:-:S02]  /*4f40*/  IMAD R0, R4, R26, R15 ;  /* 0x0000001a04007224 */ /* 0x010fc400078e020f */
[----:B------:R-:W-:Y:S02]  /*4f50*/  @P0 IMAD R22, R21, R14, R18 ;  /* 0x0000000e15160224 */ /* 0x000fe400078e0212 */
[----:B------:R-:W-:Y:S02]  /*4f60*/  IMAD.MOV.U32 R4, RZ, RZ, 0x1 ;  /* 0x00000001ff047424 */ /* 0x000fe400078e00ff */
[----:B0-----:R-:W-:Y:S02]  /*4f70*/  IMAD R22, R3, R27, R22 ;  /* 0x0000001b03167224 */ /* 0x001fe400078e0216 */
[----:B------:R-:W-:Y:S01]  /*4f80*/  IMAD R3, R0, R28, R5 ;  /* 0x0000001c00037224 */ /* 0x000fe200078e0205 */
[----:B------:R-:W-:-:S04]  /*4f90*/  PRMT R0, R4, 0x7610, R0 ;  /* 0x0000761004007816 */ /* 0x000fc80000000000 */
[----:B------:R-:W-:Y:S02]  /*4fa0*/  SEL R18, R3, R22, !P0 ;  /* 0x0000001603127207 */ /* 0x000fe40004000000 */
[----:B------:R-:W-:-:S07]  /*4fb0*/  SEL R22, R22, R3, !P0 ;  /* 0x0000000316167207 */ /* 0x000fce0004000000 */
.L_x_99:
[----:B------:R-:W-:Y:S01]  /*4fc0*/  LOP3.LUT P0, RZ, R0, 0xff, RZ, 0xc0, !PT ;  /* 0x000000ff00ff7812 */ /* 0x000fe2000780c0ff */
[----:B------:R-:W-:Y:S01]  /*4fd0*/  UIMAD.WIDE.U32 UR4, UR36, -0x55555555, URZ ;  /* 0xaaaaaaab240478a5 */ /* 0x000fe2000f8e003f */
[----:B------:R-:W-:-:S03]  /*4fe0*/  LOP3.LUT R77, R77, 0x1, RZ, 0x3c, !PT ;  /* 0x000000014d4d7812 */ /* 0x000fc600078e3cff */
[----:B------:R-:W-:-:S04]  /*4ff0*/  USHF.R.U32.HI UR4, URZ, 0x1, UR5 ;  /* 0x000000013f047899 */ /* 0x000fc80008011605 */
[----:B------:R-:W-:-:S04]  /*5000*/  UIMAD UR36, UR4, -0x3, UR36 ;  /* 0xfffffffd042478a4 */ /* 0x000fc8000f8e0224 */
[----:B------:R-:W-:Y:S08]  /*5010*/  @P0 BRA `(.L_x_102) ;  /* 0xffffffc400f80947 */ /* 0x000ff0000383ffff */
[----:B------:R-:W-:Y:S05]  /*5020*/  EXIT ;  /* 0x000000000000794d */ /* 0x000fea0003800000 */
.L_x_17:
[----:B------:R-:W-:-:S08]  /*5030*/  ISETP.NE.AND P0, PT, R9, RZ, PT ;  /* 0x000000ff0900720c */ /* 0x000fd00003f05270 */
[----:B0-----:R-:W0:-:S00]  /*5040*/  USETMAXREG.DEALLOC.CTAPOOL 0x28 ;  /* 0x00000028000079c8 */ /* 0x001e0000080e0500 */
[----:B------:R-:W-:Y:S05]  /*5050*/  @P0 EXIT ;  /* 0x000000000000094d */ /* 0x000fea0003800000 */
[----:B0-----:R-:W-:Y:S01]  /*5060*/  LOP3.LUT P0, RZ, R3, 0xff, RZ, 0xc0, !PT ;  /* 0x000000ff03ff7812 */ /* 0x001fe2000780c0ff */
[----:B------:R-:W-:Y:S02]  /*5070*/  IMAD.MOV.U32 R3, RZ, RZ, 0x1 ;  /* 0x00000001ff037424 */ /* 0x000fe400078e00ff */
[----:B------:R-:W-:-:S10]  /*5080*/  IMAD.MOV.U32 R8, RZ, RZ, RZ ;  /* 0x000000ffff087224 */ /* 0x000fd400078e00ff */
[----:B------:R-:W-:Y:S05]  /*5090*/  @!P0 BRA `(.L_x_103) ;  /* 0x0000000c00b48947 */ /* 0x000fea0003800000 */
[----:B------:R-:W0:Y:S01]  /*50a0*/  S2R R12, SR_CgaCtaId ;  /* 0x00000000000c7919 */ /* 0x000e220000008800 */
[----:B------:R-:W-:Y:S01]  /*50b0*/  LOP3.LUT P0, RZ, R4, 0x1f, RZ, 0xc0, !PT ;  /* 0x0000001f04ff7812 */ /* 0x000fe2000780c0ff */
[----:B------:R-:W-:Y:S01]  /*50c0*/  ULDC UR21, c[0x0][0x658] ;  /* 0x0001960000157ab9 */ /* 0x000fe20000000800 */
[----:B------:R-:W-:Y:S01]  /*50d0*/  UMOV UR4, 0xffffffff ;  /* 0xffffffff00047882 */ /* 0x000fe20000000000 */
[----:B------:R-:W-:Y:S01]  /*50e0*/  BSSY B0, `(.L_x_103) ;  /* 0x00000e8000007945 */ /* 0x000fe20003800000 */
[----:B------:R-:W-:Y:S01]  /*50f0*/  USHF.L.U32 UR4, UR4, UR21, URZ ;  /* 0x0000001504047299 */ /* 0x000fe2000800063f */
[C---:B------:R-:W-:Y:S01]  /*5100*/  ISETP.NE.AND P2, PT, R5.reuse, RZ, PT ;  /* 0x000000ff0500720c */ /* 0x040fe20003f45270 */
[----:B------:R-:W-:Y:S01]  /*5110*/  IMAD.MOV.U32 R10, RZ, RZ, 0x1 ;  /* 0x00000001ff0a7424 */ /* 0x000fe200078e00ff */
[----:B------:R-:W-:Y:S01]  /*5120*/  ISETP.NE.OR P0, PT, R5, RZ, !P0 ;  /* 0x000000ff0500720c */ /* 0x000fe20004705670 */
[----:B------:R-:W-:Y:S01]  /*5130*/  IMAD.MOV.U32 R3, RZ, RZ, 0x1 ;  /* 0x00000001ff037424 */ /* 0x000fe200078e00ff */
[----:B------:R-:W-:Y:S01]  /*5140*/  LOP3.LUT R9, R23, 0x2, RZ, 0xfc, !PT ;  /* 0x0000000217097812 */ /* 0x000fe200078efcff */
[----:B------:R-:W-:Y:S01]  /*5150*/  IMAD.MOV.U32 R8, RZ, RZ, RZ ;  /* 0x000000ffff087224 */ /* 0x000fe200078e00ff */
[----:B------:R-:W-:Y:S01]  /*5160*/  ULDC UR13, c[0x0][0x600] ;  /* 0x00018000000d7ab9 */ /* 0x000fe20000000800 */
[----:B------:R-:W-:Y:S01]  /*5170*/  UMOV UR5, 0x1 ;  /* 0x0000000100057882 */ /* 0x000fe20000000000 */
[----:B------:R-:W-:-:S02]  /*5180*/  UIADD3 UR30, UR37, 0x1, URZ ;  /* 0x00000001251e7890 */ /* 0x000fc4000fffe03f */
[----:B------:R-:W-:Y:S02]  /*5190*/  UIADD3 UR13, UR13, -0x1, URZ ;  /* 0xffffffff0d0d7890 */ /* 0x000fe4000fffe03f */
[----:B------:R-:W-:Y:S02]  /*51a0*/  USHF.L.U32 UR21, UR5, UR21, URZ ;  /* 0x0000001505157299 */ /* 0x000fe4000800063f */
[----:B------:R-:W-:Y:S01]  /*51b0*/  ULOP3.LUT UR29, URZ, UR4, URZ, 0x33, !UPT ;  /* 0x000000043f1d7292 */ /* 0x000fe2000f8e333f */
[----:B------:R-:W-:Y:S01]  /*51c0*/  ULDC.64 UR22, c[0x0][0x198] ;  /* 0x0000660000167ab9 */ /* 0x000fe20000000a00 */
[C---:B0-----:R-:W-:Y:S02]  /*51d0*/  IMAD.SHL.U32 R11, R12.reuse, 0x10, RZ ;  /* 0x000000100c0b7824 */ /* 0x041fe400078e00ff */
[----:B------:R-:W-:-:S03]  /*51e0*/  IMAD.SHL.U32 R12, R12, 0x200, RZ ;  /* 0x000002000c0c7824 */ /* 0x000fc600078e00ff */
[----:B------:R-:W-:Y:S02]  /*51f0*/  LOP3.LUT R11, R11, 0x30, RZ, 0xc0, !PT ;  /* 0x000000300b0b7812 */ /* 0x000fe400078ec0ff */
[----:B------:R-:W-:-:S07]  /*5200*/  LOP3.LUT R12, R12, 0x600, RZ, 0xc0, !PT ;  /* 0x000006000c0c7812 */ /* 0x000fce00078ec0ff */
.L_x_115:
[----:B------:R-:W-:-:S03]  /*5210*/  UMOV UR4, 0xffffffff ;  /* 0xffffffff00047882 */ /* 0x000fc60000000000 */
[----:B------:R-:W-:Y:S05]  /*5220*/  BRA.DIV UR4, `(.L_x_104) ;  /* 0x0000001204487947 */ /* 0x000fea000b800000 */
[----:B------:R-:W-:-:S13]  /*5230*/  ELECT P6, URZ, PT ;  /* 0x00000000003f782f */ /* 0x000fda00038c0000 */
.L_x_127:
[----:B------:R-:W0:Y:S01]  /*5240*/  LDC R4, c[0x0][0x28c] ;  /* 0x0000a300ff047b82 */ /* 0x000e220000000800 */
[----:B------:R-:W-:Y:S01]  /*5250*/  BSSY B1, `(.L_x_105) ;  /* 0x000005b000017945 */ /* 0x000fe20003800000 */
[----:B0-----:R-:W-:-:S13]  /*5260*/  ISETP.LT.OR P6, PT, R4, 0x1, !P6 ;  /* 0x000000010400780c */ /* 0x001fda00077c1670 */
[----:B------:R-:W-:Y:S05]  /*5270*/  @P6 BRA `(.L_x_106) ;  /* 0x0000000400606947 */ /* 0x000fea0003800000 */
[----:B------:R-:W-:Y:S02]  /*5280*/  IMAD R18, R18, 0x40, R11 ;  /* 0x0000004012127824 */ /* 0x000fe400078e020b */
[----:B------:R-:W-:Y:S02]  /*5290*/  IMAD.SHL.U32 R22, R22, 0x40, RZ ;  /* 0x0000004016167824 */ /* 0x000fe400078e00ff */
[----:B------:R-:W-:Y:S02]  /*52a0*/  IMAD.MOV.U32 R15, RZ, RZ, RZ ;  /* 0x000000ffff0f7224 */ /* 0x000fe400078e00ff */
[----:B------:R-:W-:Y:S02]  /*52b0*/  IMAD.U32 R20, RZ, RZ, UR30 ;  /* 0x0000001eff147e24 */ /* 0x000fe4000f8e00ff */
[----:B------:R-:W-:Y:S02]  /*52c0*/  IMAD.MOV.U32 R4, RZ, RZ, R3 ;  /* 0x000000ffff047224 */ /* 0x000fe400078e0003 */
[----:B------:R-:W-:-:S07]  /*52d0*/  IMAD.MOV.U32 R5, RZ, RZ, R8 ;  /* 0x000000ffff057224 */ /* 0x000fce00078e0008 */
.L_x_110:
[----:B------:R-:W0:Y:S01]  /*52e0*/  S2R R7, SR_CgaCtaId ;  /* 0x0000000000077919 */ /* 0x000e220000008800 */
[----:B------:R-:W-:-:S04]  /*52f0*/  MOV R6, 0x400 ;  /* 0x0000040000067802 */ /* 0x000fc80000000f00 */
[----:B0-----:R-:W-:Y:S02]  /*5300*/  LEA R14, R7, R6, 0x18 ;  /* 0x00000006070e7211 */ /* 0x001fe400078ec0ff */
[----:B------:R-:W-:Y:S01]  /*5310*/  SHF.L.U32 R6, R4, 0x1f, RZ ;  /* 0x0000001f04067819 */ /* 0x000fe200000006ff */
[----:B------:R-:W0:Y:S02]  /*5320*/  @!P2 LDC R7, c[0x0][0x500] ;  /* 0x00014000ff07ab82 */ /* 0x000e240000000800 */
[----:B------:R-:W-:-:S04]  /*5330*/  IMAD R13, R5, 0x8, R14 ;  /* 0x00000008050d7824 */ /* 0x000fc800078e020e */
[----:B------:R-:W1:Y:S02]  /*5340*/  SYNCS.PHASECHK.TRANS64.TRYWAIT P1, [R13+URZ+0x18], R6 ;  /* 0x000018060d0075a7 */ /* 0x000e64000802017f */
[----:B-1----:R-:W-:Y:S05]  /*5350*/  @!P1 BRA `(.L_x_107) ;  /* 0x00000010001c9947 */ /* 0x002fea0003800000 */
.L_x_128:
[----:B-1----:R-:W-:Y:S01]  /*5360*/  PRMT R6, R9, 0x9910, RZ ;  /* 0x0000991009067816 */ /* 0x002fe200000000ff */
[----:B0-----:R0:W-:Y:S03]  /*5370*/  @!P2 SYNCS.ARRIVE.TRANS64 RZ, [R13+URZ], R7 ;  /* 0x000000070dffa9a7 */ /* 0x0011e6000800003f */
[----:B------:R-:W-:-:S13]  /*5380*/  ISETP.NE.AND P1, PT, R6, 0x2, PT ;  /* 0x000000020600780c */ /* 0x000fda0003f25270 */
[----:B0-----:R-:W-:Y:S05]  /*5390*/  @P1 BRA `(.L_x_108) ;  /* 0x0000000000041947 */ /* 0x001fea0003800000 */
[----:B------:R-:W-:Y:S01]  /*53a0*/  BPT.TRAP 0x1 ;  /* 0x000000040000795c */ /* 0x000fe20000300000 */
.L_x_108:
[----:B------:R-:W-:Y:S05]  /*53b0*/  @P0 BRA `(.L_x_109) ;  /* 0x0000000000040947 */ /* 0x000fea0003800000 */
[----:B------:R-:W-:Y:S01]  /*53c0*/  BPT.TRAP 0x1 ;  /* 0x000000040000795c */ /* 0x000fe20000300000 */
.L_x_109:
[----:B------:R-:W-:Y:S01]  /*53d0*/  IMAD R6, R5, 0x8000, R14 ;  /* 0x0000800005067824 */ /* 0x000fe200078e020e */
[----:B------:R-:W-:Y:S01]  /*53e0*/  R2UR UR10, R15 ;  /* 0x000000000f0a72ca */ /* 0x000fe200000e0000 */
[----:B------:R-:W-:Y:S01]  /*53f0*/  UIADD3 UR14, UP0, UR22, 0xf0, URZ ;  /* 0x000000f0160e7890 */ /* 0x000fe2000ff1e03f */
[----:B------:R-:W-:Y:S01]  /*5400*/  R2UR UR9, R13 ;  /* 0x000000000d0972ca */ /* 0x000fe200000e0000 */
[----:B------:R-:W-:Y:S01]  /*5410*/  VIADD R20, R20, 0xffffffff ;  /* 0xffffffff14147836 */ /* 0x000fe20000000000 */
[----:B------:R-:W-:Y:S01]  /*5420*/  R2UR UR40, R6 ;  /* 0x00000000062872ca */ /* 0x000fe200000e0000 */
[----:B------:R-:W-:Y:S01]  /*5430*/  IMAD R6, R5, 0x2000, R12 ;  /* 0x0000200005067824 */ /* 0x000fe200078e020c */
[----:B------:R-:W-:Y:S01]  /*5440*/  R2UR UR11, R22 ;  /* 0x00000000160b72ca */ /* 0x000fe200000e0000 */
[----:B------:R-:W-:Y:S01]  /*5450*/  UIADD3.X UR15, URZ, UR23, URZ, UP0, !UPT ;  /* 0x000000173f0f7290 */ /* 0x000fe200087fe43f */
[----:B------:R-:W-:Y:S01]  /*5460*/  R2UR UR12, R19 ;  /* 0x00000000130c72ca */ /* 0x000fe200000e0000 */
[----:B------:R-:W-:Y:S01]  /*5470*/  IMAD R6, R6, 0x4, R14 ;  /* 0x0000000406067824 */ /* 0x000fe200078e020e */
[----:B------:R-:W-:Y:S01]  /*5480*/  R2UR UR35, R18 ;  /* 0x00000000122372ca */ /* 0x000fe200000e0000 */
[----:B------:R-:W-:Y:S01]  /*5490*/  UIADD3 UR4, UP1, UR22, 0x1f0, URZ ;  /* 0x000001f016047890 */ /* 0x000fe2000ff3e03f */
[----:B------:R-:W-:Y:S01]  /*54a0*/  ISETP.GT.AND P3, PT, R20, 0x1, PT ;  /* 0x000000011400780c */ /* 0x000fe20003f64270 */
[----:B------:R-:W-:Y:S01]  /*54b0*/  UIADD3 UR58, UR10, 0x20, URZ ;  /* 0x000000200a3a7890 */ /* 0x000fe2000fffe03f */
[----:B------:R-:W-:Y:S01]  /*54c0*/  R2UR UR18, R6 ;  /* 0x00000000061272ca */ /* 0x000fe200000e0000 */
[----:B------:R-:W-:Y:S01]  /*54d0*/  UIADD3 UR50, UR10, 0x40, URZ ;  /* 0x000000400a327890 */ /* 0x000fe2000fffe03f */
[----:B------:R-:W-:Y:S01]  /*54e0*/  VIADD R5, R5, 0x1 ;  /* 0x0000000105057836 */ /* 0x000fe20000000000 */
[----:B------:R-:W-:Y:S01]  /*54f0*/  UIADD3 UR8, UR40, 0x100, URZ ;  /* 0x0000010028087890 */ /* 0x000fe2000fffe03f */
[----:B------:R-:W-:Y:S01]  /*5500*/  VIADD R15, R15, 0x80 ;  /* 0x000000800f0f7836 */ /* 0x000fe20000000000 */
[----:B------:R-:W-:-:S02]  /*5510*/  UIADD3 UR56, UR40, 0x2100, URZ ;  /* 0x0000210028387890 */ /* 0x000fc4000fffe03f */
[----:B------:R-:W-:Y:S01]  /*5520*/  UIADD3 UR48, UR40, 0x4100, URZ ;  /* 0x0000410028307890 */ /* 0x000fe2000fffe03f */
[C---:B------:R-:W-:Y:S01]  /*5530*/  ISETP.NE.AND P1, PT, R5.reuse, 0x3, PT ;  /* 0x000000030500780c */ /* 0x040fe20003f25270 */
[----:B------:R-:W-:Y:S02]  /*5540*/  UIADD3 UR42, UR10, 0x60, URZ ;  /* 0x000000600a2a7890 */ /* 0x000fe4000fffe03f */
[----:B------:R-:W-:Y:S01]  /*5550*/  UIADD3 UR40, UR40, 0x6100, URZ ;  /* 0x0000610028287890 */ /* 0x000fe2000fffe03f */
[----:B------:R-:W-:Y:S01]  /*5560*/  SEL R7, RZ, 0x1, P1 ;  /* 0x00000001ff077807 */ /* 0x000fe20000800000 */
[----:B------:R-:W-:Y:S01]  /*5570*/  UMOV UR6, 0x0 ;  /* 0x0000000000067882 */ /* 0x000fe20000000000 */
[----:B------:R-:W-:Y:S01]  /*5580*/  UMOV UR7, 0x10000000 ;  /* 0x1000000000077882 */ /* 0x000fe20000000000 */
[----:B------:R-:W-:Y:S01]  /*5590*/  UIADD3.X UR5, URZ, UR23, URZ, UP1, !UPT ;  /* 0x000000173f057290 */ /* 0x000fe20008ffe43f */
[----:B------:R0:W-:Y:S01]  /*55a0*/  UTMALDG.3D [UR8], [UR14], desc[UR6] ;  /* 0x000006080e0075b4 */ /* 0x0001e20008011000 */
[----:B------:R-:W-:Y:S01]  /*55b0*/  UIADD3 UR32, UR18, 0x18100, URZ ;  /* 0x0001810012207890 */ /* 0x000fe2000fffe03f */
[----:B------:R-:W-:Y:S01]  /*55c0*/  LOP3.LUT R4, R4, R7, RZ, 0x3c, !PT ;  /* 0x0000000704047212 */ /* 0x000fe200078e3cff */
[----:B------:R-:W-:Y:S01]  /*55d0*/  UIADD3 UR24, UR18, 0x1a100, URZ ;  /* 0x0001a10012187890 */ /* 0x000fe2000fffe03f */
[----:B------:R-:W-:Y:S01]  /*55e0*/  SEL R5, R5, RZ, P1 ;  /* 0x000000ff05057207 */ /* 0x000fe20000800000 */
[----:B------:R-:W-:Y:S01]  /*55f0*/  UIADD3 UR16, UR18, 0x1c100, URZ ;  /* 0x0001c10012107890 */ /* 0x000fe2000fffe03f */
[----:B------:R-:W-:Y:S01]  /*5600*/  UMOV UR57, UR9 ;  /* 0x0000000900397c82 */ /* 0x000fe20008000000 */
        /* <DEDUP_REMOVED lines=8> */
[----:B------:R1:W-:Y:S01]  /*5690*/  UTMALDG.3D [UR56], [UR14], desc[UR6] ;  /* 0x000006380e0075b4 */ /* 0x0003e20008011000 */
[----:B------:R-:W-:Y:S01]  /*56a0*/  UMOV UR31, 0xf0000 ;  /* 0x000f0000001f7882 */ /* 0x000fe20000000000 */
[----:B------:R-:W-:Y:S01]  /*56b0*/  UMOV UR33, UR9 ;  /* 0x0000000900217c82 */ /* 0x000fe20008000000 */
[----:B------:R-:W-:Y:S01]  /*56c0*/  UMOV UR34, UR10 ;  /* 0x0000000a00227c82 */ /* 0x000fe20008000000 */
[----:B------:R-:W-:Y:S01]  /*56d0*/  UMOV UR36, UR12 ;  /* 0x0000000c00247c82 */ /* 0x000fe20008000000 */
[----:B------:R-:W-:Y:S01]  /*56e0*/  UMOV UR25, UR9 ;  /* 0x0000000900197c82 */ /* 0x000fe20008000000 */
[----:B------:R-:W-:Y:S01]  /*56f0*/  UMOV UR27, UR35 ;  /* 0x00000023001b7c82 */ /* 0x000fe20008000000 */
[----:B------:R-:W-:Y:S01]  /*5700*/  UMOV UR28, UR12 ;  /* 0x0000000c001c7c82 */ /* 0x000fe20008000000 */
[----:B0-----:R-:W-:Y:S01]  /*5710*/  UIADD3 UR8, UR18, 0x1e100, URZ ;  /* 0x0001e10012087890 */ /* 0x001fe2000fffe03f */
[----:B------:R1:W-:Y:S01]  /*5720*/  UTMALDG.3D [UR48], [UR14], desc[UR6] ;  /* 0x000006300e0075b4 */ /* 0x0003e20008011000 */
        /* <DEDUP_REMOVED lines=8> */
[----:B------:R1:W-:Y:S01]  /*57b0*/  UTMALDG.3D.MULTICAST [UR32], [UR4], UR31, desc[UR6] ;  /* 0x00000620040073b4 */ /* 0x0003e2000801181f */
[----:B------:R1:W-:Y:S01]  /*57c0*/  UTMALDG.3D.MULTICAST [UR24], [UR4], UR31, desc[UR6] ;  /* 0x00000618040073b4 */ /* 0x0003e2000801181f */
[----:B------:R1:W-:Y:S01]  /*57d0*/  UTMALDG.3D.MULTICAST [UR16], [UR4], UR31, desc[UR6] ;  /* 0x00000610040073b4 */ /* 0x0003e2000801181f */
[----:B------:R1:W-:Y:S02]  /*57e0*/  UTMALDG.3D.MULTICAST [UR8], [UR4], UR31, desc[UR6] ;  /* 0x00000608040073b4 */ /* 0x0003e4000801181f */
[----:B-1----:R-:W-:Y:S05]  /*57f0*/  @P3 BRA `(.L_x_110) ;  /* 0xfffffff800b83947 */ /* 0x002fea000383ffff */
.L_x_106:
[----:B------:R-:W-:Y:S05]  /*5800*/  BSYNC B1 ;  /* 0x0000000000017941 */ /* 0x000fea0003800000 */
.L_x_105:
[----:B------:R-:W2:Y:S01]  /*5810*/  LDL.64 R24, [R1] ;  /* 0x0000000001187983 */ /* 0x000ea20000100a00 */
[----:B------:R-:W-:Y:S01]  /*5820*/  LOP3.LUT P4, RZ, R10, 0xff, RZ, 0xc0, !PT ;  /* 0x000000ff0aff7812 */ /* 0x000fe2000788c0ff */
[----:B------:R-:W-:Y:S01]  /*5830*/  VIADD R7, R8, UR37 ;  /* 0x0000002508077c36 */ /* 0x000fe20008000000 */
[----:B------:R-:W-:Y:S01]  /*5840*/  ULDC.64 UR4, c[0x0][0x650] ;  /* 0x0001940000047ab9 */ /* 0x000fe20000000a00 */
[----:B------:R-:W-:Y:S01]  /*5850*/  IMAD.U32 R8, RZ, RZ, UR37 ;  /* 0x00000025ff087e24 */ /* 0x000fe2000f8e00ff */
[----:B------:R-:W-:Y:S01]  /*5860*/  UISETP.GE.U32.AND UP0, UPT, UR37, 0x3, UPT ;  /* 0x000000032500788c */ /* 0x000fe2000bf06070 */
[----:B------:R-:W-:Y:S01]  /*5870*/  BSSY B1, `(.L_x_111) ;  /* 0x000006c000017945 */ /* 0x000fe20003800000 */
[----:B------:R-:W-:Y:S01]  /*5880*/  ISETP.GT.U32.AND P1, PT, R7, 0x2, PT ;  /* 0x000000020700780c */ /* 0x000fe20003f24070 */
[----:B------:R-:W-:Y:S01]  /*5890*/  IMAD.MOV.U32 R22, RZ, RZ, -0x1 ;  /* 0xffffffffff167424 */ /* 0x000fe200078e00ff */
[----:B------:R-:W-:Y:S01]  /*58a0*/  PRMT R10, RZ, 0x7610, R10 ;  /* 0x00007610ff0a7816 */ /* 0x000fe2000000000a */
[----:B------:R-:W-:Y:S01]  /*58b0*/  IMAD.MOV.U32 R18, RZ, RZ, -0x1 ;  /* 0xffffffffff127424 */ /* 0x000fe200078e00ff */
[----:B------:R-:W-:Y:S01]  /*58c0*/  ISETP.LT.U32.AND P1, PT, R8, 0x3, P1 ;  /* 0x000000030800780c */ /* 0x000fe20000f21070 */
[----:B------:R-:W-:Y:S01]  /*58d0*/  IMAD.MOV.U32 R19, RZ, RZ, -0x1 ;  /* 0xffffffffff137424 */ /* 0x000fe200078e00ff */
[----:B------:R-:W-:Y:S01]  /*58e0*/  PLOP3.LUT P3, PT, PT, PT, UP0, 0x80, 0x0 ;  /* 0x000000000000781c */ /* 0x000fe20003f6f008 */
[----:B------:R-:W0:Y:S01]  /*58f0*/  @P4 S2R R5, SR_CgaCtaId ;  /* 0x0000000000054919 */ /* 0x000e220000008800 */
[----:B------:R-:W-:-:S04]  /*5900*/  @P4 MOV R4, 0x400 ;  /* 0x0000040000044802 */ /* 0x000fc80000000f00 */
[----:B0-----:R-:W-:Y:S01]  /*5910*/  @P4 LEA R6, R5, R4, 0x18 ;  /* 0x0000000405064211 */ /* 0x001fe200078ec0ff */
[----:B------:R-:W-:Y:S01]  /*5920*/  IMAD.WIDE.U32 R4, R7, -0x55555555, RZ ;  /* 0xaaaaaaab07047825 */ /* 0x000fe200078e00ff */
[----:B------:R-:W-:Y:S02]  /*5930*/  SEL R4, RZ, 0x1, !P1 ;  /* 0x00000001ff047807 */ /* 0x000fe40004800000 */
[----:B------:R0:W-:Y:S02]  /*5940*/  @P4 SYNCS.ARRIVE.TRANS64.A1T0 RZ, [R6+URZ+0x68], RZ ;  /* 0x000068ff06ff49a7 */ /* 0x0001e4000810003f */
[----:B------:R-:W-:Y:S02]  /*5950*/  LOP3.LUT R3, R3, R4, RZ, 0x3c, !PT ;  /* 0x0000000403037212 */ /* 0x000fe400078e3cff */
[----:B------:R-:W-:Y:S02]  /*5960*/  PRMT R4, RZ, 0x7610, R4 ;  /* 0x00007610ff047816 */ /* 0x000fe40000000004 */
[----:B0-----:R-:W-:-:S04]  /*5970*/  SHF.R.U32.HI R6, RZ, 0x1, R5 ;  /* 0x00000001ff067819 */ /* 0x001fc80000011605 */
[----:B------:R-:W-:Y:S01]  /*5980*/  @P3 LOP3.LUT R3, R3, 0x1, R6, 0x78, !PT ;  /* 0x0000000103033812 */ /* 0x000fe200078e7806 */
[----:B------:R-:W-:Y:S01]  /*5990*/  IMAD R8, R6, -0x3, R7 ;  /* 0xfffffffd06087824 */ /* 0x000fe200078e0207 */
[----:B--2---:R-:W-:-:S04]  /*59a0*/  IADD3 R16, P4, R16, R24, RZ ;  /* 0x0000001810107210 */ /* 0x004fc80007f9e0ff */
[----:B------:R-:W-:Y:S01]  /*59b0*/  ISETP.GE.U32.AND P1, PT, R16, UR4, PT ;  /* 0x0000000410007c0c */ /* 0x000fe2000bf26070 */
[----:B------:R-:W-:-:S05]  /*59c0*/  IMAD.X R17, R17, 0x1, R0, P4 ;  /* 0x0000000111117824 */ /* 0x000fca00020e0600 */
[----:B------:R-:W-:-:S13]  /*59d0*/  ISETP.GE.U32.AND.EX P1, PT, R17, UR5, PT, P1 ;  /* 0x0000000511007c0c */ /* 0x000fda000bf26110 */
[----:B------:R-:W-:Y:S05]  /*59e0*/  @P1 BRA `(.L_x_112) ;  /* 0x0000000400501947 */ /* 0x000fea0003800000 */
[----:B------:R-:W0:Y:S01]  /*59f0*/  S2R R13, SR_CTAID.X ;  /* 0x00000000000d7919 */ /* 0x000e220000002500 */
[----:B------:R-:W-:Y:S01]  /*5a00*/  ULDC.64 UR4, c[0x0][0x628] ;  /* 0x00018a0000047ab9 */ /* 0x000fe20000000a00 */
[----:B------:R-:W-:Y:S01]  /*5a10*/  ULDC UR7, c[0x0][0x630] ;  /* 0x00018c0000077ab9 */ /* 0x000fe20000000800 */
[----:B------:R-:W-:Y:S01]  /*5a20*/  ISETP.NE.U32.AND P1, PT, RZ, UR4, PT ;  /* 0x00000004ff007c0c */ /* 0x000fe2000bf25070 */
[----:B------:R-:W1:Y:S01]  /*5a30*/  S2R R14, SR_CTAID.Y ;  /* 0x00000000000e7919 */ /* 0x000e620000002600 */
[----:B------:R-:W-:Y:S01]  /*5a40*/  ULDC UR8, c[0x0][0x150] ;  /* 0x0000540000087ab9 */ /* 0x000fe20000000800 */
[----:B------:R-:W-:Y:S01]  /*5a50*/  IMAD.MOV.U32 R4, RZ, RZ, R16 ;  /* 0x000000ffff047224 */ /* 0x000fe200078e0010 */
[----:B------:R-:W-:Y:S01]  /*5a60*/  ISETP.NE.AND.EX P1, PT, RZ, UR5, PT, P1 ;  /* 0x00000005ff007c0c */ /* 0x000fe2000bf25310 */
[----:B------:R-:W-:Y:S01]  /*5a70*/  IMAD.MOV.U32 R5, RZ, RZ, R17 ;  /* 0x000000ffff057224 */ /* 0x000fe200078e0011 */
[----:B0-----:R-:W-:-:S11]  /*5a80*/  I2FP.F32.U32 R18, R13 ;  /* 0x0000000d00127245 */ /* 0x001fd60000201000 */
[----:B------:R-:W-:Y:S05]  /*5a90*/  @!P1 BRA `(.L_x_113) ;  /* 0x0000000000289947 */ /* 0x000fea0003800000 */
[----:B------:R-:W-:Y:S02]  /*5aa0*/  ULDC UR6, c[0x0][0x634] ;  /* 0x00018d0000067ab9 */ /* 0x000fe40000000800 */
[----:B------:R-:W-:-:S05]  /*5ab0*/  IADD3 R5, P1, R16, UR6, RZ ;  /* 0x0000000610057c10 */ /* 0x000fca000ff3e0ff */
[----:B------:R-:W-:-:S04]  /*5ac0*/  IMAD.X R15, RZ, RZ, R17, P1 ;  /* 0x000000ffff0f7224 */ /* 0x000fc800008e0611 */
[----:B------:R-:W-:-:S04]  /*5ad0*/  IMAD.WIDE.U32 R6, R15, UR4, RZ ;  /* 0x000000040f067c25 */ /* 0x000fc8000f8e00ff */
[----:B------:R-:W-:-:S04]  /*5ae0*/  IMAD.WIDE.U32 R6, P1, R5, UR5, R6 ;  /* 0x0000000505067c25 */ /* 0x000fc8000f820006 */
[----:B------:R-:W-:-:S04]  /*5af0*/  IMAD.WIDE.U32 R4, R5, UR4, RZ ;  /* 0x0000000405047c25 */ /* 0x000fc8000f8e00ff */
[----:B------:R-:W-:Y:S01]  /*5b00*/  IMAD.MOV.U32 R4, RZ, RZ, R7 ;  /* 0x000000ffff047224 */ /* 0x000fe200078e0007 */
[----:B------:R-:W-:Y:S01]  /*5b10*/  IADD3 RZ, P3, R5, R6, RZ ;  /* 0x0000000605ff7210 */ /* 0x000fe20007f7e0ff */
[----:B------:R-:W-:-:S04]  /*5b20*/  IMAD.X R5, RZ, RZ, RZ, P1 ;  /* 0x000000ffff057224 */ /* 0x000fc800008e06ff */
[----:B------:R-:W-:-:S08]  /*5b30*/  IMAD.WIDE.U32.X R4, R15, UR5, R4, P3 ;  /* 0x000000050f047c25 */ /* 0x000fd000098e0404 */
.L_x_113:
[--C-:B------:R-:W-:Y:S01]  /*5b40*/  SHF.R.U64 R19, R4, UR7, R5.reuse ;  /* 0x0000000704137c19 */ /* 0x100fe20008001205 */
[----:B------:R-:W-:Y:S01]  /*5b50*/  FMUL R18, R18, UR8 ;  /* 0x0000000812127c20 */ /* 0x000fe20008400000 */
[----:B------:R-:W-:Y:S01]  /*5b60*/  SHF.R.U32.HI R4, RZ, UR7, R5 ;  /* 0x00000007ff047c19 */ /* 0x000fe20008011605 */
[----:B------:R-:W0:Y:S01]  /*5b70*/  LDC R6, c[0x0][0x144] ;  /* 0x00005100ff067b82 */ /* 0x000e220000000800 */
[----:B------:R-:W-:Y:S01]  /*5b80*/  IADD3 R5, P1, RZ, -R19, RZ ;  /* 0x80000013ff057210 */ /* 0x000fe20007f3e0ff */
[----:B------:R-:W-:Y:S01]  /*5b90*/  ULDC UR6, c[0x0][0x154] ;  /* 0x0000550000067ab9 */ /* 0x000fe20000000800 */
[----:B-1----:R-:W-:Y:S01]  /*5ba0*/  I2FP.F32.U32 R7, R14 ;  /* 0x0000000e00077245 */ /* 0x002fe20000201000 */
[----:B------:R-:W1:Y:S01]  /*5bb0*/  F2I.U32.TRUNC.NTZ R18, R18 ;  /* 0x0000001200127305 */ /* 0x000e62000020f000 */
[----:B------:R-:W-:Y:S01]  /*5bc0*/  ULDC.64 UR4, c[0x0][0x620] ;  /* 0x0001880000047ab9 */ /* 0x000fe20000000a00 */
[----:B------:R-:W-:Y:S01]  /*5bd0*/  IMAD.X R4, RZ, RZ, ~R4, P1 ;  /* 0x000000ffff047224 */ /* 0x000fe200008e0e04 */
[----:B------:R-:W-:Y:S01]  /*5be0*/  ISETP.NE.AND P4, PT, R2, 0x1, PT ;  /* 0x000000010200780c */ /* 0x000fe20003f85270 */
[----:B------:R-:W-:Y:S01]  /*5bf0*/  FMUL R20, R7, UR6 ;  /* 0x0000000607147c20 */ /* 0x000fe20008400000 */
[----:B------:R-:W2:Y:S01]  /*5c00*/  LDC R21, c[0x0][0x148] ;  /* 0x00005200ff157b82 */ /* 0x000ea20000000800 */
[----:B------:R-:W-:Y:S01]  /*5c10*/  IMAD R4, R4, UR4, RZ ;  /* 0x0000000404047c24 */ /* 0x000fe2000f8e02ff */
[----:B------:R-:W-:-:S02]  /*5c20*/  ULDC.64 UR6, c[0x0][0x640] ;  /* 0x0001900000067ab9 */ /* 0x000fc40000000a00 */
[----:B------:R-:W-:Y:S01]  /*5c30*/  ISETP.NE.U32.AND P1, PT, RZ, UR6, PT ;  /* 0x00000006ff007c0c */ /* 0x000fe2000bf25070 */
[----:B------:R-:W3:Y:S01]  /*5c40*/  F2I.U32.TRUNC.NTZ R20, R20 ;  /* 0x0000001400147305 */ /* 0x000ee2000020f000 */
[C---:B------:R-:W-:Y:S02]  /*5c50*/  IMAD R7, R5.reuse, UR5, R4 ;  /* 0x0000000505077c24 */ /* 0x040fe4000f8e0204 */
[----:B------:R-:W-:Y:S01]  /*5c60*/  IMAD.WIDE.U32 R4, R5, UR4, R16 ;  /* 0x0000000405047c25 */ /* 0x000fe2000f8e0010 */
[----:B------:R-:W-:Y:S01]  /*5c70*/  ULDC UR4, c[0x0][0x618] ;  /* 0x0001860000047ab9 */ /* 0x000fe20000000800 */
[----:B------:R-:W-:Y:S02]  /*5c80*/  ISETP.NE.AND.EX P1, PT, RZ, UR7, PT, P1 ;  /* 0x00000007ff007c0c */ /* 0x000fe4000bf25310 */
[----:B------:R-:W-:Y:S02]  /*5c90*/  IMAD.IADD R5, R5, 0x1, R7 ;  /* 0x0000000105057824 */ /* 0x000fe400078e0207 */
[----:B-1----:R-:W-:-:S03]  /*5ca0*/  IMAD.MOV R18, RZ, RZ, -R18 ;  /* 0x000000ffff127224 */ /* 0x002fc600078e0a12 */
[----:B------:R-:W-:Y:S01]  /*5cb0*/  SHF.R.U64 R15, R4, UR4, R5 ;  /* 0x00000004040f7c19 */ /* 0x000fe20008001205 */
[----:B0-----:R-:W-:Y:S01]  /*5cc0*/  IMAD R13, R6, R18, R13 ;  /* 0x00000012060d7224 */ /* 0x001fe200078e020d */
[----:B------:R-:W-:Y:S01]  /*5cd0*/  SHF.R.U32.HI R4, RZ, UR4, R5 ;  /* 0x00000004ff047c19 */ /* 0x000fe20008011605 */
[----:B------:R-:W-:Y:S01]  /*5ce0*/  ULDC UR4, c[0x0][0x608] ;  /* 0x0001820000047ab9 */ /* 0x000fe20000000800 */
[----:B---3--:R-:W-:Y:S02]  /*5cf0*/  IMAD.MOV R6, RZ, RZ, -R20 ;  /* 0x000000ffff067224 */ /* 0x008fe400078e0a14 */
[--C-:B------:R-:W-:Y:S02]  /*5d00*/  SHF.R.U64 R18, R15, UR4, R4.reuse ;  /* 0x000000040f127c19 */ /* 0x100fe40008001204 */
[----:B------:R-:W-:Y:S01]  /*5d10*/  SHF.R.U32.HI R5, RZ, UR4, R4 ;  /* 0x00000004ff057c19 */ /* 0x000fe20008011604 */
[----:B------:R-:W-:Y:S01]  /*5d20*/  ULDC UR4, c[0x0][0x658] ;  /* 0x0001960000047ab9 */ /* 0x000fe20000000800 */
[----:B--2---:R-:W-:-:S02]  /*5d30*/  @P4 IMAD R13, R21, R6, R14 ;  /* 0x00000006150d4224 */ /* 0x004fc400078e020e */
[--C-:B------:R-:W-:Y:S02]  /*5d40*/  SHF.R.U64 R14, R18, UR4, R5.reuse ;  /* 0x00000004120e7c19 */ /* 0x100fe40008001205 */
[----:B------:R-:W-:-:S03]  /*5d50*/  SHF.R.U32.HI R21, RZ, UR4, R5 ;  /* 0x00000004ff157c19 */ /* 0x000fc60008011605 */
[----:B------:R-:W-:Y:S02]  /*5d60*/  IMAD.MOV.U32 R6, RZ, RZ, R14 ;  /* 0x000000ffff067224 */ /* 0x000fe400078e000e */
[----:B------:R-:W-:Y:S01]  /*5d70*/  IMAD.MOV.U32 R5, RZ, RZ, R21 ;  /* 0x000000ffff057224 */ /* 0x000fe200078e0015 */
[----:B------:R-:W-:Y:S06]  /*5d80*/  @!P1 BRA `(.L_x_114) ;  /* 0x00000000002c9947 */ /* 0x000fec0003800000 */
        /* <DEDUP_REMOVED lines=9> */
[----:B------:R-:W-:-:S04]  /*5e20*/  IMAD.WIDE.U32.X R4, R21, UR7, R4, P3 ;  /* 0x0000000715047c25 */ /* 0x000fc800098e0404 */
[----:B------:R-:W-:-:S07]  /*5e30*/  IMAD.MOV.U32 R6, RZ, RZ, R4 ;  /* 0x000000ffff067224 */ /* 0x000fce00078e0004 */
.L_x_114:
[----:B------:R-:W-:Y:S01]  /*5e40*/  ULDC UR4, c[0x0][0x648] ;  /* 0x0001920000047ab9 */ /* 0x000fe20000000800 */
[----:B------:R-:W-:Y:S01]  /*5e50*/  LOP3.LUT R4, R18, UR29, RZ, 0xc0, !PT ;  /* 0x0000001d12047c12 */ /* 0x000fe2000f8ec0ff */
[----:B------:R-:W-:Y:S01]  /*5e60*/  ULDC UR5, c[0x0][0x610] ;  /* 0x0001840000057ab9 */ /* 0x000fe20000000800 */
[----:B------:R-:W-:Y:S01]  /*5e70*/  SHF.R.U64 R5, R6, UR4, R5 ;  /* 0x0000000406057c19 */ /* 0x000fe20008001205 */
[----:B------:R-:W-:Y:S01]  /*5e80*/  ULDC UR4, c[0x0][0x638] ;  /* 0x00018e0000047ab9 */ /* 0x000fe20000000800 */
[----:B------:R-:W-:-:S03]  /*5e90*/  LOP3.LUT R15, R15, UR13, RZ, 0xc0, !PT ;  /* 0x0000000d0f0f7c12 */ /* 0x000fc6000f8ec0ff */
[----:B------:R-:W-:Y:S02]  /*5ea0*/  IMAD.MOV R7, RZ, RZ, -R5 ;  /* 0x000000ffff077224 */ /* 0x000fe400078e0a05 */
[----:B------:R-:W-:Y:S02]  /*5eb0*/  IMAD R4, R5, UR21, R4 ;  /* 0x0000001505047c24 */ /* 0x000fe4000f8e0204 */
[----:B------:R-:W-:Y:S01]  /*5ec0*/  IMAD R14, R7, UR4, R14 ;  /* 0x00000004070e7c24 */ /* 0x000fe2000f8e020e */
[----:B------:R-:W-:Y:S01]  /*5ed0*/  ULDC UR4, c[0x0][0x600] ;  /* 0x0001800000047ab9 */ /* 0x000fe20000000800 */
[----:B------:R-:W-:Y:S02]  /*5ee0*/  IMAD R13, R4, UR5, R13 ;  /* 0x00000005040d7c24 */ /* 0x000fe4000f8e020d */
[----:B------:R-:W-:Y:S02]  /*5ef0*/  IMAD R14, R14, UR4, R15 ;  /* 0x000000040e0e7c24 */ /* 0x000fe4000f8e020f */
[----:B------:R-:W-:-:S03]  /*5f00*/  IMAD.MOV.U32 R4, RZ, RZ, 0x1 ;  /* 0x00000001ff047424 */ /* 0x000fc600078e00ff */
[----:B------:R-:W-:Y:S02]  /*5f10*/  SEL R18, R14, R13, !P4 ;  /* 0x0000000d0e127207 */ /* 0x000fe40006000000 */
[----:B------:R-:W-:-:S07]  /*5f20*/  SEL R22, R13, R14, !P4 ;  /* 0x0000000e0d167207 */ /* 0x000fce0006000000 */
.L_x_112:
[----:B------:R-:W-:Y:S05]  /*5f30*/  BSYNC B1 ;  /* 0x0000000000017941 */ /* 0x000fea0003800000 */
.L_x_111:
[----:B------:R-:W-:-:S13]  /*5f40*/  LOP3.LUT P1, RZ, R4, 0xff, RZ, 0xc0, !PT ;  /* 0x000000ff04ff7812 */ /* 0x000fda000782c0ff */
[----:B------:R-:W-:Y:S05]  /*5f50*/  @P1 BRA `(.L_x_115) ;  /* 0xfffffff000ac1947 */ /* 0x000fea000383ffff */
[----:B------:R-:W-:Y:S05]  /*5f60*/  BSYNC B0 ;  /* 0x0000000000007941 */ /* 0x000fea0003800000 */
.L_x_103:
[----:B------:R-:W-:-:S03]  /*5f70*/  UMOV UR4, 0xffffffff ;  /* 0xffffffff00047882 */ /* 0x000fc60000000000 */
[----:B------:R-:W-:Y:S05]  /*5f80*/  BRA.DIV UR4, `(.L_x_116) ;  /* 0x0000000604247947 */ /* 0x000fea000b800000 */
[----:B------:R-:W-:-:S13]  /*5f90*/  ELECT P6, URZ, PT ;  /* 0x00000000003f782f */ /* 0x000fda00038c0000 */
.L_x_131:
[----:B------:R-:W-:Y:S04]  /*5fa0*/  BSSY B0, `(.L_x_117) ;  /* 0x0000022000007945 */ /* 0x000fe80003800000 */
[----:B------:R-:W-:Y:S05]  /*5fb0*/  @!P6 BRA `(.L_x_118) ;  /* 0x000000000080e947 */ /* 0x000fea0003800000 */
[----:B------:R-:W-:-:S04]  /*5fc0*/  LOP3.LUT R23, R23, 0x2, RZ, 0xfc, !PT ;  /* 0x0000000217177812 */ /* 0x000fc800078efcff */
[----:B------:R-:W-:-:S13]  /*5fd0*/  ISETP.NE.AND P0, PT, R23, 0x3, PT ;  /* 0x000000031700780c */ /* 0x000fda0003f05270 */
[----:B------:R-:W-:Y:S05]  /*5fe0*/  @!P0 BRA `(.L_x_119) ;  /* 0x0000000000048947 */ /* 0x000fea0003800000 */
[----:B------:R-:W-:Y:S01]  /*5ff0*/  BPT.TRAP 0x1 ;  /* 0x000000040000795c */ /* 0x000fe20000300000 */
.L_x_119:
[----:B------:R-:W0:Y:S01]  /*6000*/  S2R R5, SR_CgaCtaId ;  /* 0x0000000000057919 */ /* 0x000e220000008800 */
[----:B------:R-:W-:Y:S02]  /*6010*/  MOV R0, 0x400 ;  /* 0x0000040000007802 */ /* 0x000fe40000000f00 */
[----:B------:R-:W-:Y:S02]  /*6020*/  SHF.L.U32 R2, R3, 0x1f, RZ ;  /* 0x0000001f03027819 */ /* 0x000fe400000006ff */
[----:B0-----:R-:W-:-:S05]  /*6030*/  LEA R5, R5, R0, 0x18 ;  /* 0x0000000005057211 */ /* 0x001fca00078ec0ff */
[----:B------:R-:W-:-:S04]  /*6040*/  VIADD R5, R5, 0x18 ;  /* 0x0000001805057836 */ /* 0x000fc80000000000 */
[C---:B------:R-:W-:Y:S02]  /*6050*/  IMAD R7, R8.reuse, 0x8, R5 ;  /* 0x0000000808077824 */ /* 0x040fe400078e0205 */
[----:B------:R-:W-:Y:S02]  /*6060*/  VIADD R8, R8, 0x1 ;  /* 0x0000000108087836 */ /* 0x000fe40000000000 */
[----:B------:R-:W0:Y:S03]  /*6070*/  SYNCS.PHASECHK.TRANS64.TRYWAIT P0, [R7+URZ], R2 ;  /* 0x00000002070075a7 */ /* 0x000e26000800017f */
[----:B------:R-:W-:-:S04]  /*6080*/  ISETP.NE.AND P1, PT, R8, 0x3, PT ;  /* 0x000000030800780c */ /* 0x000fc80003f25270 */
[----:B------:R-:W-:Y:S02]  /*6090*/  SEL R0, RZ, 0x1, P1 ;  /* 0x00000001ff007807 */ /* 0x000fe40000800000 */
[----:B------:R-:W-:Y:S02]  /*60a0*/  SEL R8, R8, RZ, P1 ;  /* 0x000000ff08087207 */ /* 0x000fe40000800000 */
[----:B------:R-:W-:-:S03]  /*60b0*/  LOP3.LUT R9, R3, R0, RZ, 0x3c, !PT ;  /* 0x0000000003097212 */ /* 0x000fc600078e3cff */
[----:B------:R-:W-:Y:S01]  /*60c0*/  IMAD R4, R8, 0x8, R5 ;  /* 0x0000000808047824 */ /* 0x000fe200078e0205 */
[----:B------:R-:W-:Y:S01]  /*60d0*/  SHF.L.U32 R3, R9, 0x1f, RZ ;  /* 0x0000001f09037819 */ /* 0x000fe200000006ff */
[----:B0-----:R-:W-:Y:S06]  /*60e0*/  @!P0 BRA `(.L_x_120) ;  /* 0x0000000000ec8947 */ /* 0x001fec0003800000 */
.L_x_132:
[----:B------:R-:W1:Y:S01]  /*60f0*/  SYNCS.PHASECHK.TRANS64.TRYWAIT P0, [R4+URZ], R3 ;  /* 0x00000003040075a7 */ /* 0x000e62000800017f */
[----:B------:R-:W-:-:S05]  /*6100*/  VIADD R0, R8, 0x1 ;  /* 0x0000000108007836 */ /* 0x000fca0000000000 */
[----:B------:R-:W-:-:S04]  /*6110*/  ISETP.NE.AND P1, PT, R0, 0x3, PT ;  /* 0x000000030000780c */ /* 0x000fc80003f25270 */
[----:B0-----:R-:W-:Y:S02]  /*6120*/  SEL R2, RZ, 0x1, P1 ;  /* 0x00000001ff027807 */ /* 0x001fe40000800000 */
[----:B------:R-:W-:Y:S02]  /*6130*/  SEL R0, R0, RZ, P1 ;  /* 0x000000ff00007207 */ /* 0x000fe40000800000 */
[----:B------:R-:W-:Y:S01]  /*6140*/  LOP3.LUT R2, R9, R2, RZ, 0x3c, !PT ;  /* 0x0000000209027212 */ /* 0x000fe200078e3cff */
[----:B-1----:R-:W-:Y:S06]  /*6150*/  @!P0 BRA `(.L_x_121) ;  /* 0x0000000000e48947 */ /* 0x002fec0003800000 */
.L_x_133:
[----:B------:R-:W-:Y:S01]  /*6160*/  IMAD R5, R0, 0x8, R5 ;  /* 0x0000000800057824 */ /* 0x000fe200078e0205 */
[----:B------:R-:W-:-:S07]  /*6170*/  SHF.L.U32 R0, R2, 0x1f, RZ ;  /* 0x0000001f02007819 */ /* 0x000fce00000006ff */
.L_x_122:
[----:B-1----:R1:W2:Y:S02]  /*6180*/  SYNCS.PHASECHK.TRANS64.TRYWAIT P0, [R5+URZ], R0 ;  /* 0x00000000050075a7 */ /* 0x0022a4000800017f */
[----:B--2---:R-:W-:Y:S05]  /*6190*/  @!P0 NANOSLEEP.SYNCS 0x989680 ;  /* 0x009896800000895d */ /* 0x004fea0003900000 */
[----:B------:R-:W2:Y:S02]  /*61a0*/  @!P0 SYNCS.PHASECHK.TRANS64 P0, [R5+URZ], R0 ;  /* 0x00000000050085a7 */ /* 0x000ea4000800007f */
[----:B--2---:R-:W-:Y:S05]  /*61b0*/  @!P0 BRA `(.L_x_122) ;  /* 0xfffffffc00f08947 */ /* 0x004fea000383ffff */
.L_x_118:
[----:B------:R-:W-:Y:S05]  /*61c0*/  BSYNC B0 ;  /* 0x0000000000007941 */ /* 0x000fea0003800000 */
.L_x_117:
[----:B------:R-:W-:Y:S05]  /*61d0*/  EXIT ;  /* 0x000000000000794d */ /* 0x000fea0003800000 */
.L_x_19:
[----:B0-----:R-:W-:-:S04]  /*61e0*/  IMAD.U32 R3, RZ, RZ, UR43 ;  /* 0x0000002bff037e24 */ /* 0x001fc8000f8e00ff */
[----:B------:R0:W1:Y:S03]  /*61f0*/  SYNCS.PHASECHK.TRANS64.TRYWAIT P0, [R3+URZ+-0x8], R0 ;  /* 0xfffff800030075a7 */ /* 0x000066000800017f */
[----:B-1----:R-:W-:Y:S05]  /*6200*/  @!P0 NANOSLEEP.SYNCS 0x989680 ;  /* 0x009896800000895d */ /* 0x002fea0003900000 */
[----:B------:R-:W1:Y:S02]  /*6210*/  @!P0 SYNCS.PHASECHK.TRANS64 P0, [R3+URZ+-0x8], R0 ;  /* 0xfffff800030085a7 */ /* 0x000e64000800007f */
[----:B-1----:R-:W-:Y:S05]  /*6220*/  @!P0 BRA `(.L_x_19) ;  /* 0xfffffffc00ec8947 */ /* 0x002fea000383ffff */
[----:B------:R-:W-:Y:S05]  /*6230*/  BRA `(.L_x_123) ;  /* 0xffffffb4007c7947 */ /* 0x000fea000383ffff */
.L_x_24:
[----:B-1----:R1:W2:Y:S02]  /*6240*/  SYNCS.PHASECHK.TRANS64.TRYWAIT P1, [R3+URZ], R0 ;  /* 0x00000000030075a7 */ /* 0x0022a4000802017f */
[----:B--2---:R-:W-:Y:S05]  /*6250*/  @!P1 NANOSLEEP.SYNCS 0x989680 ;  /* 0x009896800000995d */ /* 0x004fea0003900000 */
[----:B------:R-:W2:Y:S02]  /*6260*/  @!P1 SYNCS.PHASECHK.TRANS64 P1, [R3+URZ], R0 ;  /* 0x00000000030095a7 */ /* 0x000ea4000802007f */
[----:B--2---:R-:W-:Y:S05]  /*6270*/  @!P1 BRA `(.L_x_24) ;  /* 0xfffffffc00f09947 */ /* 0x004fea000383ffff */
[----:B------:R-:W-:Y:S05]  /*6280*/  BRA `(.L_x_23) ;  /* 0xffffffb400e87947 */ /* 0x000fea000383ffff */
.L_x_29:
[----:B-1----:R-:W-:-:S04]  /*6290*/  IMAD.U32 R5, RZ, RZ, UR5 ;  /* 0x00000005ff057e24 */ /* 0x002fc8000f8e00ff */
[----:B------:R1:W2:Y:S03]  /*62a0*/  SYNCS.PHASECHK.TRANS64.TRYWAIT P1, [R5+URZ], R4 ;  /* 0x00000004050075a7 */ /* 0x0002a6000802017f */
[----:B--2---:R-:W-:Y:S05]  /*62b0*/  @!P1 NANOSLEEP.SYNCS 0x989680 ;  /* 0x009896800000995d */ /* 0x004fea0003900000 */
[----:B------:R-:W2:Y:S02]  /*62c0*/  @!P1 SYNCS.PHASECHK.TRANS64 P1, [R5+URZ], R4 ;  /* 0x00000004050095a7 */ /* 0x000ea4000802007f */
[----:B--2---:R-:W-:Y:S05]  /*62d0*/  @!P1 BRA `(.L_x_29) ;  /* 0xfffffffc00ec9947 */ /* 0x004fea000383ffff */
[----:B------:R-:W-:Y:S05]  /*62e0*/  BRA `(.L_x_28) ;  /* 0xffffffbc00f07947 */ /* 0x000fea000383ffff */
.L_x_35:
[----:B0-----:R-:W-:-:S04]  /*62f0*/  IMAD.U32 R3, RZ, RZ, UR43 ;  /* 0x0000002bff037e24 */ /* 0x001fc8000f8e00ff */
[----:B------:R0:W1:Y:S03]  /*6300*/  SYNCS.PHASECHK.TRANS64.TRYWAIT P0, [R3+URZ+0x8], R0 ;  /* 0x00000800030075a7 */ /* 0x000066000800017f */
[----:B-1----:R-:W-:Y:S05]  /*6310*/  @!P0 NANOSLEEP.SYNCS 0x989680 ;  /* 0x009896800000895d */ /* 0x002fea0003900000 */
[----:B------:R-:W1:Y:S02]  /*6320*/  @!P0 SYNCS.PHASECHK.TRANS64 P0, [R3+URZ+0x8], R0 ;  /* 0x00000800030085a7 */ /* 0x000e64000800007f */
[----:B-1----:R-:W-:Y:S05]  /*6330*/  @!P0 BRA `(.L_x_35) ;  /* 0xfffffffc00ec8947 */ /* 0x002fea000383ffff */
[----:B------:R-:W-:Y:S05]  /*6340*/  BRA `(.L_x_124) ;  /* 0xffffffc800807947 */ /* 0x000fea000383ffff */
.L_x_104:
[----:B------:R-:W-:Y:S01]  /*6350*/  BSSY B1, `(.L_x_125) ;  /* 0x0000006000017945 */ /* 0x000fe20003800000 */
[----:B------:R-:W-:-:S07]  /*6360*/  IMAD.MOV.U32 R15, RZ, RZ, -0x1 ;  /* 0xffffffffff0f7424 */ /* 0x000fce00078e00ff */
[----:B-----5:R-:W-:Y:S05]  /*6370*/  WARPSYNC.COLLECTIVE R15, `(.L_x_126) ;  /* 0x000000000f0c7348 */ /* 0x020fea0003c00000 */
[----:B------:R-:W-:Y:S02]  /*6380*/  ELECT P6, UR62, PT ;  /* 0x00000000003e782f */ /* 0x000fe400038c0000 */
[----:B------:R-:W-:Y:S01]  /*6390*/  MOV R14, UR62 ;  /* 0x0000003e000e7c02 */ /* 0x000fe20008000f00 */
[----:B-----5:R-:W-:Y:S10]  /*63a0*/  ENDCOLLECTIVE ;  /* 0x000000000000791b */ /* 0x020ff40003800000 */
.L_x_126:
[----:B------:R-:W-:Y:S05]  /*63b0*/  BSYNC B1 ;  /* 0x0000000000017941 */ /* 0x000fea0003800000 */
.L_x_125:
[----:B------:R-:W-:Y:S05]  /*63c0*/  BRA `(.L_x_127) ;  /* 0xffffffec009c7947 */ /* 0x000fea000383ffff */
.L_x_107:
[----:B-1----:R1:W2:Y:S02]  /*63d0*/  SYNCS.PHASECHK.TRANS64.TRYWAIT P1, [R13+URZ+0x18], R6 ;  /* 0x000018060d0075a7 */ /* 0x0022a4000802017f */
[----:B--2---:R-:W-:Y:S05]  /*63e0*/  @!P1 NANOSLEEP.SYNCS 0x989680 ;  /* 0x009896800000995d */ /* 0x004fea0003900000 */
[----:B------:R-:W2:Y:S02]  /*63f0*/  @!P1 SYNCS.PHASECHK.TRANS64 P1, [R13+URZ+0x18], R6 ;  /* 0x000018060d0095a7 */ /* 0x000ea4000802007f */
[----:B--2---:R-:W-:Y:S05]  /*6400*/  @!P1 BRA `(.L_x_107) ;  /* 0xfffffffc00f09947 */ /* 0x004fea000383ffff */
[----:B------:R-:W-:Y:S05]  /*6410*/  BRA `(.L_x_128) ;  /* 0xffffffec00d07947 */ /* 0x000fea000383ffff */
.L_x_116:
[----:B------:R-:W-:Y:S01]  /*6420*/  BSSY B0, `(.L_x_129) ;  /* 0x0000006000007945 */ /* 0x000fe20003800000 */
[----:B------:R-:W-:-:S07]  /*6430*/  IMAD.MOV.U32 R15, RZ, RZ, -0x1 ;  /* 0xffffffffff0f7424 */ /* 0x000fce00078e00ff */
[----:B-----5:R-:W-:Y:S05]  /*6440*/  WARPSYNC.COLLECTIVE R15, `(.L_x_130) ;  /* 0x000000000f0c7348 */ /* 0x020fea0003c00000 */
[----:B------:R-:W-:Y:S02]  /*6450*/  ELECT P6, UR62, PT ;  /* 0x00000000003e782f */ /* 0x000fe400038c0000 */
[----:B------:R-:W-:Y:S01]  /*6460*/  MOV R14, UR62 ;  /* 0x0000003e000e7c02 */ /* 0x000fe20008000f00 */
[----:B-----5:R-:W-:Y:S10]  /*6470*/  ENDCOLLECTIVE ;  /* 0x000000000000791b */ /* 0x020ff40003800000 */
.L_x_130:
[----:B------:R-:W-:Y:S05]  /*6480*/  BSYNC B0 ;  /* 0x0000000000007941 */ /* 0x000fea0003800000 */
.L_x_129:
[----:B------:R-:W-:Y:S05]  /*6490*/  BRA `(.L_x_131) ;  /* 0xfffffff800c07947 */ /* 0x000fea000383ffff */
.L_x_120:
[----:B0-----:R0:W1:Y:S02]  /*64a0*/  SYNCS.PHASECHK.TRANS64.TRYWAIT P0, [R7+URZ], R2 ;  /* 0x00000002070075a7 */ /* 0x001064000800017f */
[----:B-1----:R-:W-:Y:S05]  /*64b0*/  @!P0 NANOSLEEP.SYNCS 0x989680 ;  /* 0x009896800000895d */ /* 0x002fea0003900000 */
[----:B------:R-:W1:Y:S02]  /*64c0*/  @!P0 SYNCS.PHASECHK.TRANS64 P0, [R7+URZ], R2 ;  /* 0x00000002070085a7 */ /* 0x000e64000800007f */
[----:B-1----:R-:W-:Y:S05]  /*64d0*/  @!P0 BRA `(.L_x_120) ;  /* 0xfffffffc00f08947 */ /* 0x002fea000383ffff */
[----:B------:R-:W-:Y:S05]  /*64e0*/  BRA `(.L_x_132) ;  /* 0xfffffffc00007947 */ /* 0x000fea000383ffff */
.L_x_121:
[----:B0-----:R0:W1:Y:S02]  /*64f0*/  SYNCS.PHASECHK.TRANS64.TRYWAIT P0, [R4+URZ], R3 ;  /* 0x00000003040075a7 */ /* 0x001064000800017f */
[----:B-1----:R-:W-:Y:S05]  /*6500*/  @!P0 NANOSLEEP.SYNCS 0x989680 ;  /* 0x009896800000895d */ /* 0x002fea0003900000 */
[----:B------:R-:W1:Y:S02]  /*6510*/  @!P0 SYNCS.PHASECHK.TRANS64 P0, [R4+URZ], R3 ;  /* 0x00000003040085a7 */ /* 0x000e64000800007f */
[----:B-1----:R-:W-:Y:S05]  /*6520*/  @!P0 BRA `(.L_x_121) ;  /* 0xfffffffc00f08947 */ /* 0x002fea000383ffff */
[----:B------:R-:W-:Y:S05]  /*6530*/  BRA `(.L_x_133) ;  /* 0xfffffffc00087947 */ /* 0x000fea000383ffff */
.L_x_134:
[----:B------:R-:W-:-:S00]  /*6540*/  BRA `(.L_x_134) ;  /* 0xfffffffc00fc7947 */ /* 0x000fc0000383ffff */
[----:B------:R-:W-:-:S00]  /*6550*/  NOP ;  /* 0x0000000000007918 */ /* 0x000fc00000000000 */
        /* <DEDUP_REMOVED lines=10> */
.L_x_135:


//--------------------- .nv.global.init           --------------------------
	.section	.nv.global.init,"aw",@progbits
.nv.global.init:
	.type		$str$22,@object
	.size		$str$22,($str$23 - $str$22)
$str$22:
        /*0000*/ 	.byte	0x6b, 0x5f, 0x74, 0x69, 0x6c, 0x65, 0x5f, 0x63, 0x6f, 0x75, 0x6e, 0x74, 0x20, 0x3e, 0x3d, 0x20
        /*0010*/ 	.byte	0x31, 0x00
	.type		$str$23,@object
	.size		$str$23,(__unnamed_1 - $str$23)
$str$23:
        /*0012*/ 	.byte	0x2f, 0x74, 0x6d, 0x70, 0x2f, 0x63, 0x75, 0x74, 0x6c, 0x61, 0x73, 0x73, 0x5f, 0x73, 0x77, 0x65
        /*0022*/ 	.byte	0x65, 0x70, 0x5f, 0x73, 0x72, 0x63, 0x2f, 0x69, 0x6e, 0x63, 0x6c, 0x75, 0x64, 0x65, 0x2f, 0x63
        /*0032*/ 	.byte	0x75, 0x74, 0x6c, 0x61, 0x73, 0x73, 0x2f, 0x67, 0x65, 0x6d, 0x6d, 0x2f, 0x63, 0x6f, 0x6c, 0x6c
        /*0042*/ 	.byte	0x65, 0x63, 0x74, 0x69, 0x76, 0x65, 0x2f, 0x73, 0x6d, 0x39, 0x30, 0x5f, 0x6d, 0x6d, 0x61, 0x5f
        /*0052*/ 	.byte	0x74, 0x6d, 0x61, 0x5f, 0x67, 0x6d, 0x6d, 0x61, 0x5f, 0x73, 0x73, 0x5f, 0x77, 0x61, 0x72, 0x70
        /*0062*/ 	.byte	0x73, 0x70, 0x65, 0x63, 0x69, 0x61, 0x6c, 0x69, 0x7a, 0x65, 0x64, 0x2e, 0x68, 0x70, 0x70, 0x00
	.type		__unnamed_1,@object
	.size		__unnamed_1,(.L_0 - __unnamed_1)
__unnamed_1:
        /*0072*/ 	.byte	0x76, 0x6f, 0x69, 0x64, 0x20, 0x63, 0x75, 0x74, 0x6c, 0x61, 0x73, 0x73, 0x3a, 0x3a, 0x67, 0x65
        /* <DEDUP_REMOVED lines=175> */
        /*0b72*/ 	.byte	0x6e, 0x74, 0x69, 0x74, 0x79, 0x5d, 0x00
.L_0:


//--------------------- .nv.shared._ZN7cutlass13device_kernelINS_4gemm6kernel13GemmUniversalIN4cute5tupleIJiiiiEEENS1_10collective13CollectiveMmaINS1_34MainloopSm90TmaGmmaWarpSpecializedILi3ENS5_IJNS4_1CILi4EEENSA_ILi1EEESC_EEENS1_32KernelTmaWarpSpecializedPingpongEEENS5_IJNSA_ILi64EEESG_NSA_ILi128EEEEEEfNS5_IJlSC_lEEEfSJ_NS4_8TiledMMAINS4_8MMA_AtomIJNS4_4SM904GMMA29MMA_64x64x8_F32TF32TF32_SS_TNILNSN_7ScaleInE1ELSP_1EEEEEENS4_6LayoutINS5_IJSC_SC_SC_EEENS5_IJNSA_ILi0EEESU_SU_EEEEENS5_IJNS4_10UnderscoreESX_SX_EEEEENS4_13SM90_TMA_LOADENS4_14ComposedLayoutINS4_7SwizzleILi3ELi4ELi3EEENS4_18smem_ptr_flag_bitsILi32EEENSS_INS5_IJNSA_ILi8EEENSA_ILi32EEEEEENS5_IJS17_SC_EEEEEEEvNS4_8identityENS4_23SM90_TMA_LOAD_MULTICASTES1B_vS1C_EENS_8epilogue10collective6detail29Sm90TmaWarpSpecializedAdapterINS1G_15DefaultEpilogueIfSJ_SJ_NS1F_6thread17LinearCombinationIfLi1EffLNS1K_9ScaleType4KindE0ELNS_15FloatRoundStyleE2EfEENS1_15EpilogueDefaultEEEEEvvEEEEvNT_6ParamsE --------------------------
	.section	.nv.shared._ZN7cutlass13device_kernelINS_4gemm6kernel13GemmUniversalIN4cute5tupleIJiiiiEEENS1_10collective13CollectiveMmaINS1_34MainloopSm90TmaGmmaWarpSpecializedILi3ENS5_IJNS4_1CILi4EEENSA_ILi1EEESC_EEENS1_32KernelTmaWarpSpecializedPingpongEEENS5_IJNSA_ILi64EEESG_NSA_ILi128EEEEEEfNS5_IJlSC_lEEEfSJ_NS4_8TiledMMAINS4_8MMA_AtomIJNS4_4SM904GMMA29MMA_64x64x8_F32TF32TF32_SS_TNILNSN_7ScaleInE1ELSP_1EEEEEENS4_6LayoutINS5_IJSC_SC_SC_EEENS5_IJNSA_ILi0EEESU_SU_EEEEENS5_IJNS4_10UnderscoreESX_SX_EEEEENS4_13SM90_TMA_LOADENS4_14ComposedLayoutINS4_7SwizzleILi3ELi4ELi3EEENS4_18smem_ptr_flag_bitsILi32EEENSS_INS5_IJNSA_ILi8EEENSA_ILi32EEEEEENS5_IJS17_SC_EEEEEEEvNS4_8identityENS4_23SM90_TMA_LOAD_MULTICASTES1B_vS1C_EENS_8epilogue10collective6detail29Sm90TmaWarpSpecializedAdapterINS1G_15DefaultEpilogueIfSJ_SJ_NS1F_6thread17LinearCombinationIfLi1EffLNS1K_9ScaleType4KindE0ELNS_15FloatRoundStyleE2EfEENS1_15EpilogueDefaultEEEEEvvEEEEvNT_6ParamsE,"aw",@nobits
	.sectionflags	@""
	.align	16
	.zero		1024


//--------------------- .nv.shared.reserved.0     --------------------------
	.section	.nv.shared.reserved.0,"aw",@nobits
	.weak		__nv_reservedSMEM_offset_0_alias
	.size		__nv_reservedSMEM_offset_0_alias, 0, 0
	.other		__nv_reservedSMEM_offset_0_alias,@"STO_CUDA_RESERVED_SHARED STV_DEFAULT"
__nv_reservedSMEM_offset_0_alias:
	.zero		0


//--------------------- .nv.global                --------------------------
	.section	.nv.global,"aw",@nobits
.nv.global:
	.type		_ZN40_INTERNAL_7299b274_4_k_cu_e3a5e855_168144cute1_E,@object
	.size		_ZN40_INTERNAL_7299b274_4_k_cu_e3a5e855_168144cute1_E,(_ZN40_INTERNAL_7299b274_4_k_cu_e3a5e855_168144cuda3std3__45__cpo6cbeginE - _ZN40_INTERNAL_7299b274_4_k_cu_e3a5e855_168144cute1_E)
_ZN40_INTERNAL_7299b274_4_k_cu_e3a5e855_168144cute1_E:
	.zero		1
	.type		_ZN40_INTERNAL_7299b274_4_k_cu_e3a5e855_168144cuda3std3__45__cpo6cbeginE,@object
	.size		_ZN40_INTERNAL_7299b274_4_k_cu_e3a5e855_168144cuda3std3__45__cpo6cbeginE,(_ZN40_INTERNAL_7299b274_4_k_cu_e3a5e855_168144cuda3std3__48in_placeE - _ZN40_INTERNAL_7299b274_4_k_cu_e3a5e855_168144cuda3std3__45__cpo6cbeginE)
_ZN40_INTERNAL_7299b274_4_k_cu_e3a5e855_168144cuda3std3__45__cpo6cbeginE:
	.zero		1
	.type		_ZN40_INTERNAL_7299b274_4_k_cu_e3a5e855_168144cuda3std3__48in_placeE,@object
	.size		_ZN40_INTERNAL_7299b274_4_k_cu_e3a5e855_168144cuda3std3__48in_placeE,(_ZN40_INTERNAL_7299b274_4_k_cu_e3a5e855_168144cuda3std6ranges3__45__cpo9iter_moveE - _ZN40_INTERNAL_7299b274_4_k_cu_e3a5e855_168144cuda3std3__48in_placeE)
_ZN40_INTERNAL_7299b274_4_k_cu_e3a5e855_168144cuda3std3__48in_placeE:
	.zero		1
	.type		_ZN40_INTERNAL_7299b274_4_k_cu_e3a5e855_168144cuda3std6ranges3__45__cpo9iter_moveE,@object
	.size		_ZN40_INTERNAL_7299b274_4_k_cu_e3a5e855_168144cuda3std6ranges3__45__cpo9iter_moveE,(_ZN40_INTERNAL_7299b274_4_k_cu_e3a5e855_168144cuda3std3__45__cpo5beginE - _ZN40_INTERNAL_7299b274_4_k_cu_e3a5e855_168144cuda3std6ranges3__45__cpo9iter_moveE)
_ZN40_INTERNAL_7299b274_4_k_cu_e3a5e855_168144cuda3std6ranges3__45__cpo9iter_moveE:
	.zero		1
	.type		_ZN40_INTERNAL_7299b274_4_k_cu_e3a5e855_168144cuda3std3__45__cpo5beginE,@object
	.size		_ZN40_INTERNAL_7299b274_4_k_cu_e3a5e855_168144cuda3std3__45__cpo5beginE,(_ZN40_INTERNAL_7299b274_4_k_cu_e3a5e855_168144cuda3std3__442_GLOBAL__N__7299b274_4_k_cu_e3a5e855_168146ignoreE - _ZN40_INTERNAL_7299b274_4_k_cu_e3a5e855_168144cuda3std3__45__cpo5beginE)
_ZN40_INTERNAL_7299b274_4_k_cu_e3a5e855_168144cuda3std3__45__cpo5beginE:
	.zero		1
	.type		_ZN40_INTERNAL_7299b274_4_k_cu_e3a5e855_168144cuda3std3__442_GLOBAL__N__7299b274_4_k_cu_e3a5e855_168146ignoreE,@object
	.size		_ZN40_INTERNAL_7299b274_4_k_cu_e3a5e855_168144cuda3std3__442_GLOBAL__N__7299b274_4_k_cu_e3a5e855_168146ignoreE,(_ZN40_INTERNAL_7299b274_4_k_cu_e3a5e855_168144cute7productE - _ZN40_INTERNAL_7299b274_4_k_cu_e3a5e855_168144cuda3std3__442_GLOBAL__N__7299b274_4_k_cu_e3a5e855_168146ignoreE)
_ZN40_INTERNAL_7299b274_4_k_cu_e3a5e855_168144cuda3std3__442_GLOBAL__N__7299b274_4_k_cu_e3a5e855_168146ignoreE:
	.zero		1
	.type		_ZN40_INTERNAL_7299b274_4_k_cu_e3a5e855_168144cute7productE,@object
	.size		_ZN40_INTERNAL_7299b274_4_k_cu_e3a5e855_168144cute7productE,(_ZN40_INTERNAL_7299b274_4_k_cu_e3a5e855_168144cuda3std3__45__cpo3endE - _ZN40_INTERNAL_7299b274_4_k_cu_e3a5e855_168144cute7productE)
_ZN40_INTERNAL_7299b274_4_k_cu_e3a5e855_168144cute7productE:
	.zero		1
	.type		_ZN40_INTERNAL_7299b274_4_k_cu_e3a5e855_168144cuda3std3__45__cpo3endE,@object
	.size		_ZN40_INTERNAL_7299b274_4_k_cu_e3a5e855_168144cuda3std3__45__cpo3endE,(_ZN40_INTERNAL_7299b274_4_k_cu_e3a5e855_168144cuda3std3__419piecewise_constructE - _ZN40_INTERNAL_7299b274_4_k_cu_e3a5e855_168144cuda3std3__45__cpo3endE)
_ZN40_INTERNAL_7299b274_4_k_cu_e3a5e855_168144cuda3std3__45__cpo3endE:
	.zero		1
	.type		_ZN40_INTERNAL_7299b274_4_k_cu_e3a5e855_168144cuda3std3__419piecewise_constructE,@object
	.size		_ZN40_INTERNAL_7299b274_4_k_cu_e3a5e855_168144cuda3std3__419piecewise_constructE,(_ZN40_INTERNAL_7299b274_4_k_cu_e3a5e855_168144cuda3std3__45__cpo4cendE - _ZN40_INTERNAL_7299b274_4_k_cu_e3a5e855_168144cuda3std3__419piecewise_constructE)
_ZN40_INTERNAL_7299b274_4_k_cu_e3a5e855_168144cuda3std3__419piecewise_constructE:
	.zero		1
	.type		_ZN40_INTERNAL_7299b274_4_k_cu_e3a5e855_168144cuda3std3__45__cpo4cendE,@object
	.size		_ZN40_INTERNAL_7299b274_4_k_cu_e3a5e855_168144cuda3std3__45__cpo4cendE,(_ZN40_INTERNAL_7299b274_4_k_cu_e3a5e855_168144cuda3std6ranges3__45__cpo4swapE - _ZN40_INTERNAL_7299b274_4_k_cu_e3a5e855_168144cuda3std3__45__cpo4cendE)
_ZN40_INTERNAL_7299b274_4_k_cu_e3a5e855_168144cuda3std3__45__cpo4cendE:
	.zero		1
	.type		_ZN40_INTERNAL_7299b274_4_k_cu_e3a5e855_168144cuda3std6ranges3__45__cpo4swapE,@object
	.size		_ZN40_INTERNAL_7299b274_4_k_cu_e3a5e855_168144cuda3std6ranges3__45__cpo4swapE,(.L_8 - _ZN40_INTERNAL_7299b274_4_k_cu_e3a5e855_168144cuda3std6ranges3__45__cpo4swapE)
_ZN40_INTERNAL_7299b274_4_k_cu_e3a5e855_168144cuda3std6ranges3__45__cpo4swapE:
	.zero		1
.L_8:


//--------------------- .nv.constant0._ZN7cutlass13device_kernelINS_4gemm6kernel13GemmUniversalIN4cute5tupleIJiiiiEEENS1_10collective13CollectiveMmaINS1_34MainloopSm90TmaGmmaWarpSpecializedILi3ENS5_IJNS4_1CILi4EEENSA_ILi1EEESC_EEENS1_32KernelTmaWarpSpecializedPingpongEEENS5_IJNSA_ILi64EEESG_NSA_ILi128EEEEEEfNS5_IJlSC_lEEEfSJ_NS4_8TiledMMAINS4_8MMA_AtomIJNS4_4SM904GMMA29MMA_64x64x8_F32TF32TF32_SS_TNILNSN_7ScaleInE1ELSP_1EEEEEENS4_6LayoutINS5_IJSC_SC_SC_EEENS5_IJNSA_ILi0EEESU_SU_EEEEENS5_IJNS4_10UnderscoreESX_SX_EEEEENS4_13SM90_TMA_LOADENS4_14ComposedLayoutINS4_7SwizzleILi3ELi4ELi3EEENS4_18smem_ptr_flag_bitsILi32EEENSS_INS5_IJNSA_ILi8EEENSA_ILi32EEEEEENS5_IJS17_SC_EEEEEEEvNS4_8identityENS4_23SM90_TMA_LOAD_MULTICASTES1B_vS1C_EENS_8epilogue10collective6detail29Sm90TmaWarpSpecializedAdapterINS1G_15DefaultEpilogueIfSJ_SJ_NS1F_6thread17LinearCombinationIfLi1EffLNS1K_9ScaleType4KindE0ELNS_15FloatRoundStyleE2EfEENS1_15EpilogueDefaultEEEEEvvEEEEvNT_6ParamsE --------------------------
	.section	.nv.constant0._ZN7cutlass13device_kernelINS_4gemm6kernel13GemmUniversalIN4cute5tupleIJiiiiEEENS1_10collective13CollectiveMmaINS1_34MainloopSm90TmaGmmaWarpSpecializedILi3ENS5_IJNS4_1CILi4EEENSA_ILi1EEESC_EEENS1_32KernelTmaWarpSpecializedPingpongEEENS5_IJNSA_ILi64EEESG_NSA_ILi128EEEEEEfNS5_IJlSC_lEEEfSJ_NS4_8TiledMMAINS4_8MMA_AtomIJNS4_4SM904GMMA29MMA_64x64x8_F32TF32TF32_SS_TNILNSN_7ScaleInE1ELSP_1EEEEEENS4_6LayoutINS5_IJSC_SC_SC_EEENS5_IJNSA_ILi0EEESU_SU_EEEEENS5_IJNS4_10UnderscoreESX_SX_EEEEENS4_13SM90_TMA_LOADENS4_14ComposedLayoutINS4_7SwizzleILi3ELi4ELi3EEENS4_18smem_ptr_flag_bitsILi32EEENSS_INS5_IJNSA_ILi8EEENSA_ILi32EEEEEENS5_IJS17_SC_EEEEEEEvNS4_8identityENS4_23SM90_TMA_LOAD_MULTICASTES1B_vS1C_EENS_8epilogue10collective6detail29Sm90TmaWarpSpecializedAdapterINS1G_15DefaultEpilogueIfSJ_SJ_NS1F_6thread17LinearCombinationIfLi1EffLNS1K_9ScaleType4KindE0ELNS_15FloatRoundStyleE2EfEENS1_15EpilogueDefaultEEEEEvvEEEEvNT_6ParamsE,"a",@progbits
	.sectionflags	@""
	.align	4
.nv.constant0._ZN7cutlass13device_kernelINS_4gemm6kernel13GemmUniversalIN4cute5tupleIJiiiiEEENS1_10collective13CollectiveMmaINS1_34MainloopSm90TmaGmmaWarpSpecializedILi3ENS5_IJNS4_1CILi4EEENSA_ILi1EEESC_EEENS1_32KernelTmaWarpSpecializedPingpongEEENS5_IJNSA_ILi64EEESG_NSA_ILi128EEEEEEfNS5_IJlSC_lEEEfSJ_NS4_8TiledMMAINS4_8MMA_AtomIJNS4_4SM904GMMA29MMA_64x64x8_F32TF32TF32_SS_TNILNSN_7ScaleInE1ELSP_1EEEEEENS4_6LayoutINS5_IJSC_SC_SC_EEENS5_IJNSA_ILi0EEESU_SU_EEEEENS5_IJNS4_10UnderscoreESX_SX_EEEEENS4_13SM90_TMA_LOADENS4_14ComposedLayoutINS4_7SwizzleILi3ELi4ELi3EEENS4_18smem_ptr_flag_bitsILi32EEENSS_INS5_IJNSA_ILi8EEENSA_ILi32EEEEEENS5_IJS17_SC_EEEEEEEvNS4_8identityENS4_23SM90_TMA_LOAD_MULTICASTES1B_vS1C_EENS_8epilogue10collective6detail29Sm90TmaWarpSpecializedAdapterINS1G_15DefaultEpilogueIfSJ_SJ_NS1F_6thread17LinearCombinationIfLi1EffLNS1K_9ScaleType4KindE0ELNS_15FloatRoundStyleE2EfEENS1_15EpilogueDefaultEEEEEvvEEEEvNT_6ParamsE:
	.zero		1664


//--------------------- SYMBOLS --------------------------

	.type		.nv.reservedSmem.offset0,@object
	.size		.nv.reservedSmem.offset0,0x4
	.type		__assertfail,@function
